// auto-generated by cutlass_sweep.gemm — config: {"arch": "sm_100", "cluster_m": 8, "cluster_n": 1, "dtype": "int8", "dtype_b": "int8", "layout": "nt", "stages": 0, "tile_k": 128, "tile_m": 256, "tile_n": 128}
#include "cutlass/cutlass.h"
#include "cutlass/gemm/collective/collective_builder.hpp"
#include "cutlass/gemm/device/gemm_universal_adapter.h"
#include "cutlass/gemm/kernel/gemm_universal.hpp"
#include "cutlass/epilogue/collective/collective_builder.hpp"

using ElemA = int8_t;
using ElemB = int8_t;
using ElemCD = int8_t;
using Acc  = int32_t;
using TileShape    = cute::Shape<cute::_256, cute::_128, cute::_128>;
using ClusterShape = cute::Shape<cute::_8, cute::_1, cute::_1>;

using CollectiveEpilogue = typename cutlass::epilogue::collective::CollectiveBuilder<
    cutlass::arch::Sm100, cutlass::arch::OpClassTensorOp,
    TileShape, ClusterShape,
    cutlass::epilogue::collective::EpilogueTileAuto,
    Acc, Acc,
    ElemCD, cutlass::layout::RowMajor, 128 / cutlass::sizeof_bits<ElemCD>::value,
    ElemCD, cutlass::layout::RowMajor, 128 / cutlass::sizeof_bits<ElemCD>::value,
    cutlass::epilogue::collective::EpilogueScheduleAuto
  >::CollectiveOp;

using CollectiveMainloop = typename cutlass::gemm::collective::CollectiveBuilder<
    cutlass::arch::Sm100, cutlass::arch::OpClassTensorOp,
    ElemA, cutlass::layout::RowMajor, 128 / cutlass::sizeof_bits<ElemA>::value,
    ElemB, cutlass::layout::ColumnMajor, 128 / cutlass::sizeof_bits<ElemB>::value,
    Acc,
    TileShape, ClusterShape,
    cutlass::gemm::collective::StageCountAutoCarveout<static_cast<int>(sizeof(typename CollectiveEpilogue::SharedStorage))>,
    cutlass::gemm::collective::KernelScheduleAuto
  >::CollectiveOp;

using GemmKernel = cutlass::gemm::kernel::GemmUniversal<
    cute::Shape<int,int,int,int>,
    CollectiveMainloop,
    CollectiveEpilogue
>;
using Gemm = cutlass::gemm::device::GemmUniversalAdapter<GemmKernel>;

// Force the device kernel symbol into the cubin without needing a host main.
auto* _anchor = &cutlass::device_kernel<GemmKernel>;


// ===== COMPILED SASS (sm_100a) =====

	.target	sm_100a

	.elftype	@"ET_EXEC"


//--------------------- .note.nv.tkinfo           --------------------------
	.section	.note.nv.tkinfo,"",@"SHT_NOTE"
	.sectionflags	@"SHF_NOTE_NV_TKINFO"
	.tkinfo
        /*0018*/ 	.word	0x00000002
        /*0030*/ 	.string	""
        /*0030*/ 	.string	"ptxas"
        /*0030*/ 	.string	"Cuda compilation tools, release 13.0, V13.0.88"
        /*0030*/ 	.string	"Build cuda_13.0.r13.0/compiler.36424714_0"
        /*0030*/ 	.string	"-arch sm_100a -m 64 "



//--------------------- .note.nv.cuinfo           --------------------------
	.section	.note.nv.cuinfo,"",@"SHT_NOTE"
	.sectionflags	@"SHF_NOTE_NV_CUINFO"
        /*0018*/ 	.short	0x0002
        /*001a*/ 	.short	0x0064
        /*001c*/ 	.short	0x0082
	.zero		2


//--------------------- .nv.info                  --------------------------
	.section	.nv.info,"",@"SHT_CUDA_INFO"
	.align	4


	//----- nvinfo : EIATTR_REGCOUNT
	.align		4
        /*0000*/ 	.byte	0x04, 0x2f
        /*0002*/ 	.short	(.L_19 - .L_18)
	.align		4
.L_18:
        /*0004*/ 	.word	index@(_ZN7cutlass13device_kernelINS_4gemm6kernel13GemmUniversalIN4cute5tupleIJiiiiEEENS1_10collective13CollectiveMmaINS1_35MainloopSm100TmaUmmaWarpSpecializedILi8ELi2ELi4ENS5_IJNS4_1CILi8EEENSA_ILi1EEESC_EEEEENS5_IJNSA_ILi256EEENSA_ILi128EEESG_EEEaNS5_IJlSC_lEEEaSI_NS4_8TiledMMAINS4_8MMA_AtomIJNS4_21SM100_MMA_S8_2x1SM_SSIaaiLi256ELi128ELNS4_4UMMA5MajorE0ELSN_0ELNSM_8SaturateE0EEEEEENS4_6LayoutINS5_IJSC_SC_SC_EEENS5_IJNSA_ILi0EEEST_ST_EEEEENS5_IJNS4_10UnderscoreESW_SW_EEEEENS4_18SM100_TMA_2SM_LOADENS4_14ComposedLayoutINS4_7SwizzleILi3ELi4ELi3EEENS4_18smem_ptr_flag_bitsILi8EEENSR_INS5_IJSB_SG_EEENS5_IJSG_SC_EEEEEEEvNS4_8identityENS4_28SM100_TMA_2SM_LOAD_MULTICASTES18_vS19_EENS_8epilogue10collective18CollectiveEpilogueINS1C_23Sm100TmaWarpSpecializedILi2ELi2ELi64ELb0ELb0EEEJNS5_IJSG_SG_SG_EEENS5_IJNSR_ISG_SC_EENSR_INSA_ILi64EEESC_EEEEEaSI_aSI_NS1C_6fusion15FusionCallbacksIS1G_NS1M_17LinearCombinationIaiaiLNS_15FloatRoundStyleE2EEES1H_S1L_JEEENS4_5SM1004TMEM4LOAD26SM100_TMEM_LOAD_32dp32b64xENS4_13SM90_TMA_LOADENS10_INS11_ILi2ELi4ELi3EEES14_NSR_INS5_IJSB_S1J_EEENS5_IJS1J_SC_EEEEEEENS4_39AutoVectorizingCopyWithAssumedAlignmentILi128EEENS4_14SM90_TMA_STOREES21_S23_S23_EEEvvEEEEvNT_6ParamsE)
        /*0008*/ 	.word	0x000000a2


	//----- nvinfo : EIATTR_FRAME_SIZE
	.align		4
.L_19:
        /*000c*/ 	.byte	0x04, 0x11
        /*000e*/ 	.short	(.L_21 - .L_20)
	.align		4
.L_20:
        /*0010*/ 	.word	index@($__internal_2_$__cuda_sm10x_tcgen05_guardrail_trap_unallocated_columns_being_dealloced)
        /*0014*/ 	.word	0x00000000


	//----- nvinfo : EIATTR_FRAME_SIZE
	.align		4
.L_21:
        /*0018*/ 	.byte	0x04, 0x11
        /*001a*/ 	.short	(.L_23 - .L_22)
	.align		4
.L_22:
        /*001c*/ 	.word	index@($__internal_1_$__cuda_sm10x_tcgen05_guardrail_trap_phase_invalid_during_alloc)
        /*0020*/ 	.word	0x00000000


	//----- nvinfo : EIATTR_FRAME_SIZE
	.align		4
.L_23:
        /*0024*/ 	.byte	0x04, 0x11
        /*0026*/ 	.short	(.L_25 - .L_24)
	.align		4
.L_24:
        /*0028*/ 	.word	index@($__internal_0_$__cuda_sm10x_tcgen05_guardrail_trap_col_being_dealloced_not_returned_by_alloc)
        /*002c*/ 	.word	0x00000000


	//----- nvinfo : EIATTR_FRAME_SIZE
	.align		4
.L_25:
        /*0030*/ 	.byte	0x04, 0x11
        /*0032*/ 	.short	(.L_27 - .L_26)
	.align		4
.L_26:
        /*0034*/ 	.word	index@(_ZN7cutlass13device_kernelINS_4gemm6kernel13GemmUniversalIN4cute5tupleIJiiiiEEENS1_10collective13CollectiveMmaINS1_35MainloopSm100TmaUmmaWarpSpecializedILi8ELi2ELi4ENS5_IJNS4_1CILi8EEENSA_ILi1EEESC_EEEEENS5_IJNSA_ILi256EEENSA_ILi128EEESG_EEEaNS5_IJlSC_lEEEaSI_NS4_8TiledMMAINS4_8MMA_AtomIJNS4_21SM100_MMA_S8_2x1SM_SSIaaiLi256ELi128ELNS4_4UMMA5MajorE0ELSN_0ELNSM_8SaturateE0EEEEEENS4_6LayoutINS5_IJSC_SC_SC_EEENS5_IJNSA_ILi0EEEST_ST_EEEEENS5_IJNS4_10UnderscoreESW_SW_EEEEENS4_18SM100_TMA_2SM_LOADENS4_14ComposedLayoutINS4_7SwizzleILi3ELi4ELi3EEENS4_18smem_ptr_flag_bitsILi8EEENSR_INS5_IJSB_SG_EEENS5_IJSG_SC_EEEEEEEvNS4_8identityENS4_28SM100_TMA_2SM_LOAD_MULTICASTES18_vS19_EENS_8epilogue10collective18CollectiveEpilogueINS1C_23Sm100TmaWarpSpecializedILi2ELi2ELi64ELb0ELb0EEEJNS5_IJSG_SG_SG_EEENS5_IJNSR_ISG_SC_EENSR_INSA_ILi64EEESC_EEEEEaSI_aSI_NS1C_6fusion15FusionCallbacksIS1G_NS1M_17LinearCombinationIaiaiLNS_15FloatRoundStyleE2EEES1H_S1L_JEEENS4_5SM1004TMEM4LOAD26SM100_TMEM_LOAD_32dp32b64xENS4_13SM90_TMA_LOADENS10_INS11_ILi2ELi4ELi3EEES14_NSR_INS5_IJSB_S1J_EEENS5_IJS1J_SC_EEEEEEENS4_39AutoVectorizingCopyWithAssumedAlignmentILi128EEENS4_14SM90_TMA_STOREES21_S23_S23_EEEvvEEEEvNT_6ParamsE)
        /*0038*/ 	.word	0x00000000


	//----- nvinfo : EIATTR_MIN_STACK_SIZE
	.align		4
.L_27:
        /*003c*/ 	.byte	0x04, 0x12
        /*003e*/ 	.short	(.L_29 - .L_28)
	.align		4
.L_28:
        /*0040*/ 	.word	index@(_ZN7cutlass13device_kernelINS_4gemm6kernel13GemmUniversalIN4cute5tupleIJiiiiEEENS1_10collective13CollectiveMmaINS1_35MainloopSm100TmaUmmaWarpSpecializedILi8ELi2ELi4ENS5_IJNS4_1CILi8EEENSA_ILi1EEESC_EEEEENS5_IJNSA_ILi256EEENSA_ILi128EEESG_EEEaNS5_IJlSC_lEEEaSI_NS4_8TiledMMAINS4_8MMA_AtomIJNS4_21SM100_MMA_S8_2x1SM_SSIaaiLi256ELi128ELNS4_4UMMA5MajorE0ELSN_0ELNSM_8SaturateE0EEEEEENS4_6LayoutINS5_IJSC_SC_SC_EEENS5_IJNSA_ILi0EEEST_ST_EEEEENS5_IJNS4_10UnderscoreESW_SW_EEEEENS4_18SM100_TMA_2SM_LOADENS4_14ComposedLayoutINS4_7SwizzleILi3ELi4ELi3EEENS4_18smem_ptr_flag_bitsILi8EEENSR_INS5_IJSB_SG_EEENS5_IJSG_SC_EEEEEEEvNS4_8identityENS4_28SM100_TMA_2SM_LOAD_MULTICASTES18_vS19_EENS_8epilogue10collective18CollectiveEpilogueINS1C_23Sm100TmaWarpSpecializedILi2ELi2ELi64ELb0ELb0EEEJNS5_IJSG_SG_SG_EEENS5_IJNSR_ISG_SC_EENSR_INSA_ILi64EEESC_EEEEEaSI_aSI_NS1C_6fusion15FusionCallbacksIS1G_NS1M_17LinearCombinationIaiaiLNS_15FloatRoundStyleE2EEES1H_S1L_JEEENS4_5SM1004TMEM4LOAD26SM100_TMEM_LOAD_32dp32b64xENS4_13SM90_TMA_LOADENS10_INS11_ILi2ELi4ELi3EEES14_NSR_INS5_IJSB_S1J_EEENS5_IJS1J_SC_EEEEEEENS4_39AutoVectorizingCopyWithAssumedAlignmentILi128EEENS4_14SM90_TMA_STOREES21_S23_S23_EEEvvEEEEvNT_6ParamsE)
        /*0044*/ 	.word	0x00000000
.L_29:


//--------------------- .nv.compat                --------------------------
	.section	.nv.compat,"",@"SHT_CUDA_COMPAT_INFO"
	.align	4
        /*0000*/ 	.byte	0x02, 0x09, 0x01, 0x00, 0x02, 0x02, 0x03, 0x00, 0x02, 0x05, 0x06, 0x00, 0x03, 0x07, 0x01, 0x01
        /*0010*/ 	.byte	0x02, 0x03, 0x01, 0x00, 0x02, 0x06, 0x01, 0x00, 0x04, 0x0b, 0x08, 0x00, 0x01, 0x00, 0x00, 0x00
        /*0020*/ 	.byte	0x00, 0x00, 0x00, 0x00


//--------------------- .nv.info._ZN7cutlass13device_kernelINS_4gemm6kernel13GemmUniversalIN4cute5tupleIJiiiiEEENS1_10collective13CollectiveMmaINS1_35MainloopSm100TmaUmmaWarpSpecializedILi8ELi2ELi4ENS5_IJNS4_1CILi8EEENSA_ILi1EEESC_EEEEENS5_IJNSA_ILi256EEENSA_ILi128EEESG_EEEaNS5_IJlSC_lEEEaSI_NS4_8TiledMMAINS4_8MMA_AtomIJNS4_21SM100_MMA_S8_2x1SM_SSIaaiLi256ELi128ELNS4_4UMMA5MajorE0ELSN_0ELNSM_8SaturateE0EEEEEENS4_6LayoutINS5_IJSC_SC_SC_EEENS5_IJNSA_ILi0EEEST_ST_EEEEENS5_IJNS4_10UnderscoreESW_SW_EEEEENS4_18SM100_TMA_2SM_LOADENS4_14ComposedLayoutINS4_7SwizzleILi3ELi4ELi3EEENS4_18smem_ptr_flag_bitsILi8EEENSR_INS5_IJSB_SG_EEENS5_IJSG_SC_EEEEEEEvNS4_8identityENS4_28SM100_TMA_2SM_LOAD_MULTICASTES18_vS19_EENS_8epilogue10collective18CollectiveEpilogueINS1C_23Sm100TmaWarpSpecializedILi2ELi2ELi64ELb0ELb0EEEJNS5_IJSG_SG_SG_EEENS5_IJNSR_ISG_SC_EENSR_INSA_ILi64EEESC_EEEEEaSI_aSI_NS1C_6fusion15FusionCallbacksIS1G_NS1M_17LinearCombinationIaiaiLNS_15FloatRoundStyleE2EEES1H_S1L_JEEENS4_5SM1004TMEM4LOAD26SM100_TMEM_LOAD_32dp32b64xENS4_13SM90_TMA_LOADENS10_INS11_ILi2ELi4ELi3EEES14_NSR_INS5_IJSB_S1J_EEENS5_IJS1J_SC_EEEEEEENS4_39AutoVectorizingCopyWithAssumedAlignmentILi128EEENS4_14SM90_TMA_STOREES21_S23_S23_EEEvvEEEEvNT_6ParamsE --------------------------
	.section	.nv.info._ZN7cutlass13device_kernelINS_4gemm6kernel13GemmUniversalIN4cute5tupleIJiiiiEEENS1_10collective13CollectiveMmaINS1_35MainloopSm100TmaUmmaWarpSpecializedILi8ELi2ELi4ENS5_IJNS4_1CILi8EEENSA_ILi1EEESC_EEEEENS5_IJNSA_ILi256EEENSA_ILi128EEESG_EEEaNS5_IJlSC_lEEEaSI_NS4_8TiledMMAINS4_8MMA_AtomIJNS4_21SM100_MMA_S8_2x1SM_SSIaaiLi256ELi128ELNS4_4UMMA5MajorE0ELSN_0ELNSM_8SaturateE0EEEEEENS4_6LayoutINS5_IJSC_SC_SC_EEENS5_IJNSA_ILi0EEEST_ST_EEEEENS5_IJNS4_10UnderscoreESW_SW_EEEEENS4_18SM100_TMA_2SM_LOADENS4_14ComposedLayoutINS4_7SwizzleILi3ELi4ELi3EEENS4_18smem_ptr_flag_bitsILi8EEENSR_INS5_IJSB_SG_EEENS5_IJSG_SC_EEEEEEEvNS4_8identityENS4_28SM100_TMA_2SM_LOAD_MULTICASTES18_vS19_EENS_8epilogue10collective18CollectiveEpilogueINS1C_23Sm100TmaWarpSpecializedILi2ELi2ELi64ELb0ELb0EEEJNS5_IJSG_SG_SG_EEENS5_IJNSR_ISG_SC_EENSR_INSA_ILi64EEESC_EEEEEaSI_aSI_NS1C_6fusion15FusionCallbacksIS1G_NS1M_17LinearCombinationIaiaiLNS_15FloatRoundStyleE2EEES1H_S1L_JEEENS4_5SM1004TMEM4LOAD26SM100_TMEM_LOAD_32dp32b64xENS4_13SM90_TMA_LOADENS10_INS11_ILi2ELi4ELi3EEES14_NSR_INS5_IJSB_S1J_EEENS5_IJS1J_SC_EEEEEEENS4_39AutoVectorizingCopyWithAssumedAlignmentILi128EEENS4_14SM90_TMA_STOREES21_S23_S23_EEEvvEEEEvNT_6ParamsE,"",@"SHT_CUDA_INFO"
	.sectionflags	@""
	.align	4


	//----- nvinfo : EIATTR_CUDA_API_VERSION
	.align		4
        /*0000*/ 	.byte	0x04, 0x37
        /*0002*/ 	.short	(.L_31 - .L_30)
.L_30:
        /*0004*/ 	.word	0x00000082


	//----- nvinfo : EIATTR_KPARAM_INFO
	.align		4
.L_31:
        /*0008*/ 	.byte	0x04, 0x17
        /*000a*/ 	.short	(.L_33 - .L_32)
.L_32:
        /*000c*/ 	.word	0x00000000
        /*0010*/ 	.short	0x0000
        /*0012*/ 	.short	0x0000
        /*0014*/ 	.byte	0x00, 0xf0, 0x01, 0x20


	//----- nvinfo : EIATTR_AT_ENTRY_FRAGMENTS
	.align		4
.L_33:
        /*0018*/ 	.byte	0x04, 0x4f
        /*001a*/ 	.short	(.L_35 - .L_34)


	//   ....[0]....
.L_34:
        /*001c*/ 	.word	0x00000007


	//----- nvinfo : EIATTR_RESERVED_SMEM_USED
	.align		4
.L_35:
        /*0020*/ 	.byte	0x01, 0x41
	.zero		2


	//----- nvinfo : EIATTR_SPARSE_MMA_MASK
	.align		4
        /*0024*/ 	.byte	0x03, 0x50
        /*0026*/ 	.short	0x0000


	//----- nvinfo : EIATTR_TCGEN05_2CTA_USED
	.align		4
        /*0028*/ 	.byte	0x01, 0x52
	.zero		2


	//----- nvinfo : EIATTR_MAXREG_COUNT
	.align		4
        /*002c*/ 	.byte	0x03, 0x1b
        /*002e*/ 	.short	0x00ff


	//----- nvinfo : EIATTR_NUM_BARRIERS
	.align		4
        /*0030*/ 	.byte	0x02, 0x4c
        /*0032*/ 	.byte	0x07
	.zero		1


	//----- nvinfo : EIATTR_EXTERNS
	.align		4
        /*0034*/ 	.byte	0x04, 0x0f
        /*0036*/ 	.short	(.L_37 - .L_36)


	//   ....[0]....
	.align		4
.L_36:
        /*0038*/ 	.word	index@(__assertfail)


	//----- nvinfo : EIATTR_MERCURY_ISA_VERSION
	.align		4
.L_37:
        /*003c*/ 	.byte	0x03, 0x5f
        /*003e*/ 	.short	0x0101


	//----- nvinfo : EIATTR_INT_WARP_WIDE_INSTR_OFFSETS
	.align		4
        /*0040*/ 	.byte	0x04, 0x31
        /*0042*/ 	.short	(.L_39 - .L_38)


	//   ....[0]....
.L_38:
        /*0044*/ 	.word	0x00000db0


	//   ....[1]....
        /*0048*/ 	.word	0x00000e50


	//   ....[2]....
        /*004c*/ 	.word	0x000045d0


	//   ....[3]....
        /*0050*/ 	.word	0x000045f0


	//   ....[4]....
        /*0054*/ 	.word	0x00004620


	//   ....[5]....
        /*0058*/ 	.word	0x000051c0


	//   ....[6]....
        /*005c*/ 	.word	0x00005230


	//   ....[7]....
        /*0060*/ 	.word	0x00005330


	//   ....[8]....
        /*0064*/ 	.word	0x000053e0


	//----- nvinfo : EIATTR_COOP_GROUP_MASK_REGIDS
	.align		4
.L_39:
        /*0068*/ 	.byte	0x04, 0x29
        /*006a*/ 	.short	(.L_41 - .L_40)


	//   ....[0]....
.L_40:
        /*006c*/ 	.word	0xffffffff


	//   ....[1]....
        /*0070*/ 	.word	0xffffffff


	//   ....[2]....
        /*0074*/ 	.word	0xffffffff


	//   ....[3]....
        /*0078*/ 	.word	0xffffffff


	//   ....[4]....
        /*007c*/ 	.word	0xffffffff


	//   ....[5]....
        /*0080*/ 	.word	0xffffffff


	//   ....[6]....
        /*0084*/ 	.word	0xffffffff


	//   ....[7]....
        /*0088*/ 	.word	0xffffffff


	//   ....[8]....
        /*008c*/ 	.word	0xffffffff


	//   ....[9]....
        /*0090*/ 	.word	0xffffffff


	//   ....[10]....
        /*0094*/ 	.word	0xffffffff


	//   ....[11]....
        /*0098*/ 	.word	0xffffffff


	//   ....[12]....
        /*009c*/ 	.word	0xffffffff


	//   ....[13]....
        /*00a0*/ 	.word	0xffffffff


	//----- nvinfo : EIATTR_COOP_GROUP_INSTR_OFFSETS
	.align		4
.L_41:
        /*00a4*/ 	.byte	0x04, 0x28
        /*00a6*/ 	.short	(.L_43 - .L_42)


	//   ....[0]....
.L_42:
        /*00a8*/ 	.word	0x000000b0


	//   ....[1]....
        /*00ac*/ 	.word	0x00000520


	//   ....[2]....
        /*00b0*/ 	.word	0x00000760


	//   ....[3]....
        /*00b4*/ 	.word	0x000008b0


	//   ....[4]....
        /*00b8*/ 	.word	0x000009a0


	//   ....[5]....
        /*00bc*/ 	.word	0x00000b00


	//   ....[6]....
        /*00c0*/ 	.word	0x00000c90


	//   ....[7]....
        /*00c4*/ 	.word	0x00000ed0


	//   ....[8]....
        /*00c8*/ 	.word	0x000022c0


	//   ....[9]....
        /*00cc*/ 	.word	0x000033b0


	//   ....[10]....
        /*00d0*/ 	.word	0x00003880


	//   ....[11]....
        /*00d4*/ 	.word	0x000038b0


	//   ....[12]....
        /*00d8*/ 	.word	0x000044d0


	//   ....[13]....
        /*00dc*/ 	.word	0x000046e0


	//----- nvinfo : EIATTR_VRC_CTA_INIT_COUNT
	.align		4
.L_43:
        /*00e0*/ 	.byte	0x02, 0x4a
        /*00e2*/ 	.byte	0x80
	.zero		1


	//----- nvinfo : EIATTR_SYSCALL_OFFSETS
	.align		4
        /*00e4*/ 	.byte	0x04, 0x46
        /*00e6*/ 	.short	(.L_45 - .L_44)


	//   ....[0]....
.L_44:
        /*00e8*/ 	.word	0x00005fd0


	//   ....[1]....
        /*00ec*/ 	.word	0x00006110


	//   ....[2]....
        /*00f0*/ 	.word	0x000069a0


	//   ....[3]....
        /*00f4*/ 	.word	0x00007fa0


	//----- nvinfo : EIATTR_MBARRIER_INSTR_OFFSETS
	.align		4
.L_45:
        /*00f8*/ 	.byte	0x04, 0x39
        /*00fa*/ 	.short	(.L_47 - .L_46)


	//   ....[0]....
.L_46:
        /*00fc*/ 	.word	0x00000650
        /*0100*/ 	.word	0x000000ff
        /*0104*/ 	.word	0x00000000
        /*0108*/ 	.short	0x0100
        /*010a*/ 	.byte	0x04
	.zero		1


	//   ....[1]....
        /*010c*/ 	.word	0x00000660
        /*0110*/ 	.word	0x000000ff
        /*0114*/ 	.word	0x00000040
        /*0118*/ 	.short	0x0100
        /*011a*/ 	.byte	0x04
	.zero		1


	//   ....[2]....
        /*011c*/ 	.word	0x00000670
        /*0120*/ 	.word	0x000000ff
        /*0124*/ 	.word	0x00000008
        /*0128*/ 	.short	0x0100
        /*012a*/ 	.byte	0x04
	.zero		1


	//   ....[3]....
        /*012c*/ 	.word	0x00000680
        /*0130*/ 	.word	0x000000ff
        /*0134*/ 	.word	0x00000048
        /*0138*/ 	.short	0x0100
        /*013a*/ 	.byte	0x04
	.zero		1


	//   ....[4]....
        /*013c*/ 	.word	0x00000690
        /*0140*/ 	.word	0x000000ff
        /*0144*/ 	.word	0x00000010
        /*0148*/ 	.short	0x0100
        /*014a*/ 	.byte	0x04
	.zero		1


	//   ....[5]....
        /*014c*/ 	.word	0x000006a0
        /*0150*/ 	.word	0x000000ff
        /*0154*/ 	.word	0x00000050
        /*0158*/ 	.short	0x0100
        /*015a*/ 	.byte	0x04
	.zero		1


	//   ....[6]....
        /*015c*/ 	.word	0x000006b0
        /*0160*/ 	.word	0x000000ff
        /*0164*/ 	.word	0x00000018
        /*0168*/ 	.short	0x0100
        /*016a*/ 	.byte	0x04
	.zero		1


	//   ....[7]....
        /*016c*/ 	.word	0x000006c0
        /*0170*/ 	.word	0x000000ff
        /*0174*/ 	.word	0x00000058
        /*0178*/ 	.short	0x0100
        /*017a*/ 	.byte	0x04
	.zero		1


	//   ....[8]....
        /*017c*/ 	.word	0x000006d0
        /*0180*/ 	.word	0x000000ff
        /*0184*/ 	.word	0x00000020
        /*0188*/ 	.short	0x0100
        /*018a*/ 	.byte	0x04
	.zero		1


	//   ....[9]....
        /*018c*/ 	.word	0x000006e0
        /*0190*/ 	.word	0x000000ff
        /*0194*/ 	.word	0x00000060
        /*0198*/ 	.short	0x0100
        /*019a*/ 	.byte	0x04
	.zero		1


	//   ....[10]....
        /*019c*/ 	.word	0x000006f0
        /*01a0*/ 	.word	0x000000ff
        /*01a4*/ 	.word	0x00000028
        /*01a8*/ 	.short	0x0100
        /*01aa*/ 	.byte	0x04
	.zero		1


	//   ....[11]....
        /*01ac*/ 	.word	0x00000700
        /*01b0*/ 	.word	0x000000ff
        /*01b4*/ 	.word	0x00000068
        /*01b8*/ 	.short	0x0100
        /*01ba*/ 	.byte	0x04
	.zero		1


	//   ....[12]....
        /*01bc*/ 	.word	0x00000710
        /*01c0*/ 	.word	0x000000ff
        /*01c4*/ 	.word	0x00000030
        /*01c8*/ 	.short	0x0100
        /*01ca*/ 	.byte	0x04
	.zero		1


	//   ....[13]....
        /*01cc*/ 	.word	0x00000720
        /*01d0*/ 	.word	0x000000ff
        /*01d4*/ 	.word	0x00000070
        /*01d8*/ 	.short	0x0100
        /*01da*/ 	.byte	0x04
	.zero		1


	//   ....[14]....
        /*01dc*/ 	.word	0x00000730
        /*01e0*/ 	.word	0x000000ff
        /*01e4*/ 	.word	0x00000038
        /*01e8*/ 	.short	0x0100
        /*01ea*/ 	.byte	0x04
	.zero		1


	//   ....[15]....
        /*01ec*/ 	.word	0x00000740
        /*01f0*/ 	.word	0x000000ff
        /*01f4*/ 	.word	0x00000078
        /*01f8*/ 	.short	0x0100
        /*01fa*/ 	.byte	0x04
	.zero		1


	//   ....[16]....
        /*01fc*/ 	.word	0x00000860
        /*0200*/ 	.word	0x000000ff
        /*0204*/ 	.word	0x00000080
        /*0208*/ 	.short	0x0100
        /*020a*/ 	.byte	0x04
	.zero		1


	//   ....[17]....
        /*020c*/ 	.word	0x00000870
        /*0210*/ 	.word	0x000000ff
        /*0214*/ 	.word	0x00000090
        /*0218*/ 	.short	0x0100
        /*021a*/ 	.byte	0x04
	.zero		1


	//   ....[18]....
        /*021c*/ 	.word	0x00000880
        /*0220*/ 	.word	0x000000ff
        /*0224*/ 	.word	0x00000088
        /*0228*/ 	.short	0x0100
        /*022a*/ 	.byte	0x04
	.zero		1


	//   ....[19]....
        /*022c*/ 	.word	0x00000890
        /*0230*/ 	.word	0x000000ff
        /*0234*/ 	.word	0x00000098
        /*0238*/ 	.short	0x0100
        /*023a*/ 	.byte	0x04
	.zero		1


	//   ....[20]....
        /*023c*/ 	.word	0x00000970
        /*0240*/ 	.word	0x000000ff
        /*0244*/ 	.word	0x000000a0
        /*0248*/ 	.short	0x0100
        /*024a*/ 	.byte	0x06
	.zero		1


	//   ....[21]....
        /*024c*/ 	.word	0x00000980
        /*0250*/ 	.word	0x000000ff
        /*0254*/ 	.word	0x000000a8
        /*0258*/ 	.short	0x0100
        /*025a*/ 	.byte	0x06
	.zero		1


	//   ....[22]....
        /*025c*/ 	.word	0x00000ab0
        /*0260*/ 	.word	0x000000ff
        /*0264*/ 	.word	0x000000b0
        /*0268*/ 	.short	0x0100
        /*026a*/ 	.byte	0x06
	.zero		1


	//   ....[23]....
        /*026c*/ 	.word	0x00000ac0
        /*0270*/ 	.word	0x000000ff
        /*0274*/ 	.word	0x000000c0
        /*0278*/ 	.short	0x0100
        /*027a*/ 	.byte	0x06
	.zero		1


	//   ....[24]....
        /*027c*/ 	.word	0x00000ad0
        /*0280*/ 	.word	0x000000ff
        /*0284*/ 	.word	0x000000b8
        /*0288*/ 	.short	0x0100
        /*028a*/ 	.byte	0x06
	.zero		1


	//   ....[25]....
        /*028c*/ 	.word	0x00000ae0
        /*0290*/ 	.word	0x000000ff
        /*0294*/ 	.word	0x000000c8
        /*0298*/ 	.short	0x0100
        /*029a*/ 	.byte	0x06
	.zero		1


	//   ....[26]....
        /*029c*/ 	.word	0x00000c00
        /*02a0*/ 	.word	0x000000ff
        /*02a4*/ 	.word	0x000000d0
        /*02a8*/ 	.short	0x0100
        /*02aa*/ 	.byte	0x04
	.zero		1


	//   ....[27]....
        /*02ac*/ 	.word	0x00000c10
        /*02b0*/ 	.word	0x000000ff
        /*02b4*/ 	.word	0x000000f0
        /*02b8*/ 	.short	0x0100
        /*02ba*/ 	.byte	0x04
	.zero		1


	//   ....[28]....
        /*02bc*/ 	.word	0x00000c20
        /*02c0*/ 	.word	0x000000ff
        /*02c4*/ 	.word	0x000000d8
        /*02c8*/ 	.short	0x0100
        /*02ca*/ 	.byte	0x04
	.zero		1


	//   ....[29]....
        /*02cc*/ 	.word	0x00000c30
        /*02d0*/ 	.word	0x000000ff
        /*02d4*/ 	.word	0x000000f8
        /*02d8*/ 	.short	0x0100
        /*02da*/ 	.byte	0x04
	.zero		1


	//   ....[30]....
        /*02dc*/ 	.word	0x00000c40
        /*02e0*/ 	.word	0x000000ff
        /*02e4*/ 	.word	0x000000e0
        /*02e8*/ 	.short	0x0100
        /*02ea*/ 	.byte	0x04
	.zero		1


	//   ....[31]....
        /*02ec*/ 	.word	0x00000c50
        /*02f0*/ 	.word	0x000000ff
        /*02f4*/ 	.word	0x00000100
        /*02f8*/ 	.short	0x0100
        /*02fa*/ 	.byte	0x04
	.zero		1


	//   ....[32]....
        /*02fc*/ 	.word	0x00000c60
        /*0300*/ 	.word	0x000000ff
        /*0304*/ 	.word	0x000000e8
        /*0308*/ 	.short	0x0100
        /*030a*/ 	.byte	0x04
	.zero		1


	//   ....[33]....
        /*030c*/ 	.word	0x00000c70
        /*0310*/ 	.word	0x000000ff
        /*0314*/ 	.word	0x00000108
        /*0318*/ 	.short	0x0100
        /*031a*/ 	.byte	0x04
	.zero		1


	//   ....[34]....
        /*031c*/ 	.word	0x00000d60
        /*0320*/ 	.word	0x000000ff
        /*0324*/ 	.word	0x00000110
        /*0328*/ 	.short	0x0100
        /*032a*/ 	.byte	0x04
	.zero		1


	//   ....[35]....
        /*032c*/ 	.word	0x00000d70
        /*0330*/ 	.word	0x000000ff
        /*0334*/ 	.word	0x00000120
        /*0338*/ 	.short	0x0100
        /*033a*/ 	.byte	0x04
	.zero		1


	//   ....[36]....
        /*033c*/ 	.word	0x00000d80
        /*0340*/ 	.word	0x000000ff
        /*0344*/ 	.word	0x00000118
        /*0348*/ 	.short	0x0100
        /*034a*/ 	.byte	0x04
	.zero		1


	//   ....[37]....
        /*034c*/ 	.word	0x00000d90
        /*0350*/ 	.word	0x000000ff
        /*0354*/ 	.word	0x00000128
        /*0358*/ 	.short	0x0100
        /*035a*/ 	.byte	0x04
	.zero		1


	//   ....[38]....
        /*035c*/ 	.word	0x00000e90
        /*0360*/ 	.word	0x000000ff
        /*0364*/ 	.word	0x00000130
        /*0368*/ 	.short	0x0100
        /*036a*/ 	.byte	0x06
	.zero		1


	//   ....[39]....
        /*036c*/ 	.word	0x00001ae0
        /*0370*/ 	.word	0x00000003
        /*0374*/ 	.word	0x00000120
        /*0378*/ 	.short	0x010a
        /*037a*/ 	.byte	0xff
	.zero		1


	//   ....[40]....
        /*037c*/ 	.word	0x00001b10
        /*0380*/ 	.word	0x00000003
        /*0384*/ 	.word	0x00000110
        /*0388*/ 	.short	0x0101
        /*038a*/ 	.byte	0xff
	.zero		1


	//   ....[41]....
        /*038c*/ 	.word	0x00001bd0
        /*0390*/ 	.word	0x000000ff
        /*0394*/ 	.word	0x00000040
        /*0398*/ 	.short	0x010a
        /*039a*/ 	.byte	0x04
	.zero		1


	//   ....[42]....
        /*039c*/ 	.word	0x00001ca0
        /*03a0*/ 	.word	0x000000ff
        /*03a4*/ 	.word	0x00000040
        /*03a8*/ 	.short	0x010a
        /*03aa*/ 	.byte	0x21
	.zero		1


	//   ....[43]....
        /*03ac*/ 	.word	0x00001e60
        /*03b0*/ 	.word	0x000000ff
        /*03b4*/ 	.word	0x00000040
        /*03b8*/ 	.short	0x010a
        /*03ba*/ 	.byte	0x07
	.zero		1


	//   ....[44]....
        /*03bc*/ 	.word	0x00001f60
        /*03c0*/ 	.word	0x000000ff
        /*03c4*/ 	.word	0x000000a8
        /*03c8*/ 	.short	0x0101
        /*03ca*/ 	.byte	0x06
	.zero		1


	//   ....[45]....
        /*03cc*/ 	.word	0x00001f80
        /*03d0*/ 	.word	0x000000ff
        /*03d4*/ 	.word	0x00000040
        /*03d8*/ 	.short	0x010a
        /*03da*/ 	.byte	0x04
	.zero		1


	//   ....[46]....
        /*03dc*/ 	.word	0x00002000
        /*03e0*/ 	.word	0x000000ff
        /*03e4*/ 	.word	0x00000040
        /*03e8*/ 	.short	0x010a
        /*03ea*/ 	.byte	0x11
	.zero		1


	//   ....[47]....
        /*03ec*/ 	.word	0x00002190
        /*03f0*/ 	.word	0x000000ff
        /*03f4*/ 	.word	0x00000040
        /*03f8*/ 	.short	0x010a
        /*03fa*/ 	.byte	0x08
	.zero		1


	//   ....[48]....
        /*03fc*/ 	.word	0x000022f0
        /*0400*/ 	.word	0x00000003
        /*0404*/ 	.word	0x000000b0
        /*0408*/ 	.short	0x010a
        /*040a*/ 	.byte	0xff
	.zero		1


	//   ....[49]....
        /*040c*/ 	.word	0x00002440
        /*0410*/ 	.word	0x00000000
        /*0414*/ 	.word	0x00000000
        /*0418*/ 	.short	0x0101
        /*041a*/ 	.byte	0xff
	.zero		1


	//   ....[50]....
        /*041c*/ 	.word	0x000029f0
        /*0420*/ 	.word	0x000000ff
        /*0424*/ 	.word	0x00000000
        /*0428*/ 	.short	0x010a
        /*042a*/ 	.byte	0x04
	.zero		1


	//   ....[51]....
        /*042c*/ 	.word	0x00002a80
        /*0430*/ 	.word	0x000000ff
        /*0434*/ 	.word	0x00000000
        /*0438*/ 	.short	0x010a
        /*043a*/ 	.byte	0x05
	.zero		1


	//   ....[52]....
        /*043c*/ 	.word	0x00002b10
        /*0440*/ 	.word	0x000000ff
        /*0444*/ 	.word	0x00000000
        /*0448*/ 	.short	0x010a
        /*044a*/ 	.byte	0x05
	.zero		1


	//   ....[53]....
        /*044c*/ 	.word	0x00002ba0
        /*0450*/ 	.word	0x000000ff
        /*0454*/ 	.word	0x00000000
        /*0458*/ 	.short	0x010a
        /*045a*/ 	.byte	0x05
	.zero		1


	//   ....[54]....
        /*045c*/ 	.word	0x00002c30
        /*0460*/ 	.word	0x000000ff
        /*0464*/ 	.word	0x00000000
        /*0468*/ 	.short	0x010a
        /*046a*/ 	.byte	0x05
	.zero		1


	//   ....[55]....
        /*046c*/ 	.word	0x00002cc0
        /*0470*/ 	.word	0x000000ff
        /*0474*/ 	.word	0x00000000
        /*0478*/ 	.short	0x010a
        /*047a*/ 	.byte	0x05
	.zero		1


	//   ....[56]....
        /*047c*/ 	.word	0x00002d50
        /*0480*/ 	.word	0x000000ff
        /*0484*/ 	.word	0x00000000
        /*0488*/ 	.short	0x010a
        /*048a*/ 	.byte	0x05
	.zero		1


	//   ....[57]....
        /*048c*/ 	.word	0x00002df0
        /*0490*/ 	.word	0x00000000
        /*0494*/ 	.word	0x00000000
        /*0498*/ 	.short	0x010a
        /*049a*/ 	.byte	0xff
	.zero		1


	//   ....[58]....
        /*049c*/ 	.word	0x00002f10
        /*04a0*/ 	.word	0x00000002
        /*04a4*/ 	.word	0x00000110
        /*04a8*/ 	.short	0x010a
        /*04aa*/ 	.byte	0xff
	.zero		1


	//   ....[59]....
        /*04ac*/ 	.word	0x00002f70
        /*04b0*/ 	.word	0x00000004
        /*04b4*/ 	.word	0x00000000
        /*04b8*/ 	.short	0x0101
        /*04ba*/ 	.byte	0xff
	.zero		1


	//   ....[60]....
        /*04bc*/ 	.word	0x00002f90
        /*04c0*/ 	.word	0x000000ff
        /*04c4*/ 	.word	0x000000c0
        /*04c8*/ 	.short	0x010a
        /*04ca*/ 	.byte	0x04
	.zero		1


	//   ....[61]....
        /*04cc*/ 	.word	0x000030b0
        /*04d0*/ 	.word	0x00000002
        /*04d4*/ 	.word	0x000000b0
        /*04d8*/ 	.short	0x010a
        /*04da*/ 	.byte	0xff
	.zero		1


	//   ....[62]....
        /*04dc*/ 	.word	0x000031c0
        /*04e0*/ 	.word	0x00000002
        /*04e4*/ 	.word	0x00000000
        /*04e8*/ 	.short	0x0101
        /*04ea*/ 	.byte	0xff
	.zero		1


	//   ....[63]....
        /*04ec*/ 	.word	0x00003250
        /*04f0*/ 	.word	0x000000ff
        /*04f4*/ 	.word	0x000000c0
        /*04f8*/ 	.short	0x0106
        /*04fa*/ 	.byte	0x04
	.zero		1


	//   ....[64]....
        /*04fc*/ 	.word	0x00003270
        /*0500*/ 	.word	0x000000ff
        /*0504*/ 	.word	0x000000c0
        /*0508*/ 	.short	0x010a
        /*050a*/ 	.byte	0x04
	.zero		1


	//   ....[65]....
        /*050c*/ 	.word	0x00003300
        /*0510*/ 	.word	0x000000ff
        /*0514*/ 	.word	0x000000c0
        /*0518*/ 	.short	0x0106
        /*051a*/ 	.byte	0x07
	.zero		1


	//   ....[66]....
        /*051c*/ 	.word	0x00003340
        /*0520*/ 	.word	0x00000000
        /*0524*/ 	.word	0x000000c0
        /*0528*/ 	.short	0x010a
        /*052a*/ 	.byte	0xff
	.zero		1


	//   ....[67]....
        /*052c*/ 	.word	0x00003580
        /*0530*/ 	.word	0x000000ff
        /*0534*/ 	.word	0x00000008
        /*0538*/ 	.short	0x010a
        /*053a*/ 	.byte	0x05
	.zero		1


	//   ....[68]....
        /*053c*/ 	.word	0x000035a0
        /*0540*/ 	.word	0x000000ff
        /*0544*/ 	.word	0x00000008
        /*0548*/ 	.short	0x010a
        /*054a*/ 	.byte	0x05
	.zero		1


	//   ....[69]....
        /*054c*/ 	.word	0x00003730
        /*0550*/ 	.word	0x000000ff
        /*0554*/ 	.word	0x00000008
        /*0558*/ 	.short	0x010a
        /*055a*/ 	.byte	0x05
	.zero		1


	//   ....[70]....
        /*055c*/ 	.word	0x00003750
        /*0560*/ 	.word	0x000000ff
        /*0564*/ 	.word	0x00000008
        /*0568*/ 	.short	0x010a
        /*056a*/ 	.byte	0x05
	.zero		1


	//   ....[71]....
        /*056c*/ 	.word	0x00003810
        /*0570*/ 	.word	0x000000ff
        /*0574*/ 	.word	0x00000000
        /*0578*/ 	.short	0x0101
        /*057a*/ 	.byte	0x04
	.zero		1


	//   ....[72]....
        /*057c*/ 	.word	0x00003b50
        /*0580*/ 	.word	0x00000000
        /*0584*/ 	.word	0x000000b0
        /*0588*/ 	.short	0x010a
        /*058a*/ 	.byte	0xff
	.zero		1


	//   ....[73]....
        /*058c*/ 	.word	0x00003c10
        /*0590*/ 	.word	0x00000000
        /*0594*/ 	.word	0x00000000
        /*0598*/ 	.short	0x0101
        /*059a*/ 	.byte	0xff
	.zero		1


	//   ....[74]....
        /*059c*/ 	.word	0x00003cd0
        /*05a0*/ 	.word	0x000000ff
        /*05a4*/ 	.word	0x00000000
        /*05a8*/ 	.short	0x010a
        /*05aa*/ 	.byte	0x04
	.zero		1


	//   ....[75]....
        /*05ac*/ 	.word	0x00003ce0
        /*05b0*/ 	.word	0x000000ff
        /*05b4*/ 	.word	0x000000f0
        /*05b8*/ 	.short	0x010a
        /*05ba*/ 	.byte	0x1f
	.zero		1


	//   ....[76]....
        /*05bc*/ 	.word	0x00003d90
        /*05c0*/ 	.word	0x000000ff
        /*05c4*/ 	.word	0x00000000
        /*05c8*/ 	.short	0x010a
        /*05ca*/ 	.byte	0x05
	.zero		1


	//   ....[77]....
        /*05cc*/ 	.word	0x00003ec0
        /*05d0*/ 	.word	0x000000ff
        /*05d4*/ 	.word	0x00000000
        /*05d8*/ 	.short	0x010a
        /*05da*/ 	.byte	0x04
	.zero		1


	//   ....[78]....
        /*05dc*/ 	.word	0x000041c0
        /*05e0*/ 	.word	0x000000ff
        /*05e4*/ 	.word	0x00000000
        /*05e8*/ 	.short	0x010a
        /*05ea*/ 	.byte	0x04
	.zero		1


	//   ....[79]....
        /*05ec*/ 	.word	0x00004250
        /*05f0*/ 	.word	0x000000ff
        /*05f4*/ 	.word	0x00000000
        /*05f8*/ 	.short	0x010a
        /*05fa*/ 	.byte	0x05
	.zero		1


	//   ....[80]....
        /*05fc*/ 	.word	0x000042e0
        /*0600*/ 	.word	0x000000ff
        /*0604*/ 	.word	0x00000000
        /*0608*/ 	.short	0x010a
        /*060a*/ 	.byte	0x05
	.zero		1


	//   ....[81]....
        /*060c*/ 	.word	0x00004380
        /*0610*/ 	.word	0x00000000
        /*0614*/ 	.word	0x00000000
        /*0618*/ 	.short	0x010a
        /*061a*/ 	.byte	0xff
	.zero		1


	//   ....[82]....
        /*061c*/ 	.word	0x000043c0
        /*0620*/ 	.word	0x00000000
        /*0624*/ 	.word	0x00000000
        /*0628*/ 	.short	0x010a
        /*062a*/ 	.byte	0xff
	.zero		1


	//   ....[83]....
        /*062c*/ 	.word	0x00004430
        /*0630*/ 	.word	0x000000ff
        /*0634*/ 	.word	0x00000000
        /*0638*/ 	.short	0x0101
        /*063a*/ 	.byte	0x04
	.zero		1


	//   ....[84]....
        /*063c*/ 	.word	0x00004470
        /*0640*/ 	.word	0x000000ff
        /*0644*/ 	.word	0x00000130
        /*0648*/ 	.short	0x010a
        /*064a*/ 	.byte	0x1a
	.zero		1


	//   ....[85]....
        /*064c*/ 	.word	0x000044c0
        /*0650*/ 	.word	0x000000ff
        /*0654*/ 	.word	0x00000000
        /*0658*/ 	.short	0x0101
        /*065a*/ 	.byte	0x04
	.zero		1


	//   ....[86]....
        /*065c*/ 	.word	0x00004980
        /*0660*/ 	.word	0x00000008
        /*0664*/ 	.word	0x000000b0
        /*0668*/ 	.short	0x010a
        /*066a*/ 	.byte	0xff
	.zero		1


	//   ....[87]....
        /*066c*/ 	.word	0x00004af0
        /*0670*/ 	.word	0x00000000
        /*0674*/ 	.word	0x00000000
        /*0678*/ 	.short	0x0101
        /*067a*/ 	.byte	0xff
	.zero		1


	//   ....[88]....
        /*067c*/ 	.word	0x00004fd0
        /*0680*/ 	.word	0x000000ff
        /*0684*/ 	.word	0x000000a8
        /*0688*/ 	.short	0x010a
        /*068a*/ 	.byte	0x15
	.zero		1


	//   ....[89]....
        /*068c*/ 	.word	0x00005160
        /*0690*/ 	.word	0x000000ff
        /*0694*/ 	.word	0x00000090
        /*0698*/ 	.short	0x010a
        /*069a*/ 	.byte	0x15
	.zero		1


	//   ....[90]....
        /*069c*/ 	.word	0x000052d0
        /*06a0*/ 	.word	0x000000ff
        /*06a4*/ 	.word	0x00000080
        /*06a8*/ 	.short	0x010b
        /*06aa*/ 	.byte	0x15
	.zero		1


	//   ....[91]....
        /*06ac*/ 	.word	0x000052f0
        /*06b0*/ 	.word	0x000000ff
        /*06b4*/ 	.word	0x00000000
        /*06b8*/ 	.short	0x0101
        /*06ba*/ 	.byte	0x04
	.zero		1


	//   ....[92]....
        /*06bc*/ 	.word	0x00005300
        /*06c0*/ 	.word	0x000000ff
        /*06c4*/ 	.word	0x00000098
        /*06c8*/ 	.short	0x010a
        /*06ca*/ 	.byte	0x15
	.zero		1


	//   ....[93]....
        /*06cc*/ 	.word	0x000054f0
        /*06d0*/ 	.word	0x000000ff
        /*06d4*/ 	.word	0x00000088
        /*06d8*/ 	.short	0x010b
        /*06da*/ 	.byte	0x15
	.zero		1


	//   ....[94]....
        /*06dc*/ 	.word	0x00005500
        /*06e0*/ 	.word	0x000000ff
        /*06e4*/ 	.word	0x00000000
        /*06e8*/ 	.short	0x0101
        /*06ea*/ 	.byte	0x25
	.zero		1


	//   ....[95]....
        /*06ec*/ 	.word	0x00005530
        /*06f0*/ 	.word	0x000000ff
        /*06f4*/ 	.word	0x00000090
        /*06f8*/ 	.short	0x010a
        /*06fa*/ 	.byte	0x15
	.zero		1


	//   ....[96]....
        /*06fc*/ 	.word	0x00005570
        /*0700*/ 	.word	0x00000000
        /*0704*/ 	.word	0x00000098
        /*0708*/ 	.short	0x010a
        /*070a*/ 	.byte	0xff
	.zero		1


	//   ....[97]....
        /*070c*/ 	.word	0x00005870
        /*0710*/ 	.word	0x00000003
        /*0714*/ 	.word	0x000000b0
        /*0718*/ 	.short	0x010a
        /*071a*/ 	.byte	0xff
	.zero		1


	//   ....[98]....
        /*071c*/ 	.word	0x000059f0
        /*0720*/ 	.word	0x00000000
        /*0724*/ 	.word	0x00000000
        /*0728*/ 	.short	0x0101
        /*072a*/ 	.byte	0xff
	.zero		1


	//   ....[99]....
        /*072c*/ 	.word	0x00006540
        /*0730*/ 	.word	0x00000003
        /*0734*/ 	.word	0x00000080
        /*0738*/ 	.short	0x010a
        /*073a*/ 	.byte	0xff
	.zero		1


	//   ....[100]....
        /*073c*/ 	.word	0x00006580
        /*0740*/ 	.word	0x00000090
        /*0744*/ 	.word	0x000000d0
        /*0748*/ 	.short	0x010a
        /*074a*/ 	.byte	0xff
	.zero		1


	//   ....[101]....
        /*074c*/ 	.word	0x000066c0
        /*0750*/ 	.word	0x00000003
        /*0754*/ 	.word	0x00000080
        /*0758*/ 	.short	0x010a
        /*075a*/ 	.byte	0xff
	.zero		1


	//   ....[102]....
        /*075c*/ 	.word	0x00006820
        /*0760*/ 	.word	0x00000000
        /*0764*/ 	.word	0x00000000
        /*0768*/ 	.short	0x0101
        /*076a*/ 	.byte	0xff
	.zero		1


	//   ....[103]....
        /*076c*/ 	.word	0x00006880
        /*0770*/ 	.word	0x00000090
        /*0774*/ 	.word	0x000000d0
        /*0778*/ 	.short	0x010a
        /*077a*/ 	.byte	0xff
	.zero		1


	//   ....[104]....
        /*077c*/ 	.word	0x00007c10
        /*0780*/ 	.word	0x00000072
        /*0784*/ 	.word	0x00000080
        /*0788*/ 	.short	0x010a
        /*078a*/ 	.byte	0xff
	.zero		1


	//   ....[105]....
        /*078c*/ 	.word	0x00007ce0
        /*0790*/ 	.word	0x00000072
        /*0794*/ 	.word	0x00000080
        /*0798*/ 	.short	0x010a
        /*079a*/ 	.byte	0xff
	.zero		1


	//   ....[106]....
        /*079c*/ 	.word	0x00007e20
        /*07a0*/ 	.word	0x00000003
        /*07a4*/ 	.word	0x00000000
        /*07a8*/ 	.short	0x0101
        /*07aa*/ 	.byte	0xff
	.zero		1


	//   ....[107]....
        /*07ac*/ 	.word	0x00008100
        /*07b0*/ 	.word	0x00000090
        /*07b4*/ 	.word	0x00000000
        /*07b8*/ 	.short	0x0101
        /*07ba*/ 	.byte	0xff
	.zero		1


	//   ....[108]....
        /*07bc*/ 	.word	0x000093b0
        /*07c0*/ 	.word	0x00000003
        /*07c4*/ 	.word	0x00000120
        /*07c8*/ 	.short	0x010a
        /*07ca*/ 	.byte	0xff
	.zero		1


	//   ....[109]....
        /*07cc*/ 	.word	0x00009410
        /*07d0*/ 	.word	0x00000000
        /*07d4*/ 	.word	0x00000040
        /*07d8*/ 	.short	0x010a
        /*07da*/ 	.byte	0xff
	.zero		1


	//   ....[110]....
        /*07dc*/ 	.word	0x00009470
        /*07e0*/ 	.word	0x00000000
        /*07e4*/ 	.word	0x00000040
        /*07e8*/ 	.short	0x010a
        /*07ea*/ 	.byte	0xff
	.zero		1


	//   ....[111]....
        /*07ec*/ 	.word	0x000094c0
        /*07f0*/ 	.word	0x00000003
        /*07f4*/ 	.word	0x000000b0
        /*07f8*/ 	.short	0x010a
        /*07fa*/ 	.byte	0xff
	.zero		1


	//   ....[112]....
        /*07fc*/ 	.word	0x00009520
        /*0800*/ 	.word	0x00000000
        /*0804*/ 	.word	0x00000000
        /*0808*/ 	.short	0x010a
        /*080a*/ 	.byte	0xff
	.zero		1


	//   ....[113]....
        /*080c*/ 	.word	0x00009580
        /*0810*/ 	.word	0x00000000
        /*0814*/ 	.word	0x00000000
        /*0818*/ 	.short	0x010a
        /*081a*/ 	.byte	0xff
	.zero		1


	//   ....[114]....
        /*081c*/ 	.word	0x000095e0
        /*0820*/ 	.word	0x00000000
        /*0824*/ 	.word	0x00000000
        /*0828*/ 	.short	0x010a
        /*082a*/ 	.byte	0xff
	.zero		1


	//   ....[115]....
        /*082c*/ 	.word	0x00009640
        /*0830*/ 	.word	0x00000000
        /*0834*/ 	.word	0x00000000
        /*0838*/ 	.short	0x010a
        /*083a*/ 	.byte	0xff
	.zero		1


	//   ....[116]....
        /*083c*/ 	.word	0x000096a0
        /*0840*/ 	.word	0x00000000
        /*0844*/ 	.word	0x00000000
        /*0848*/ 	.short	0x010a
        /*084a*/ 	.byte	0xff
	.zero		1


	//   ....[117]....
        /*084c*/ 	.word	0x00009700
        /*0850*/ 	.word	0x00000000
        /*0854*/ 	.word	0x00000000
        /*0858*/ 	.short	0x010a
        /*085a*/ 	.byte	0xff
	.zero		1


	//   ....[118]....
        /*085c*/ 	.word	0x00009760
        /*0860*/ 	.word	0x00000000
        /*0864*/ 	.word	0x00000000
        /*0868*/ 	.short	0x010a
        /*086a*/ 	.byte	0xff
	.zero		1


	//   ....[119]....
        /*086c*/ 	.word	0x000097b0
        /*0870*/ 	.word	0x00000002
        /*0874*/ 	.word	0x00000110
        /*0878*/ 	.short	0x010a
        /*087a*/ 	.byte	0xff
	.zero		1


	//   ....[120]....
        /*087c*/ 	.word	0x00009810
        /*0880*/ 	.word	0x00000002
        /*0884*/ 	.word	0x000000c0
        /*0888*/ 	.short	0x010a
        /*088a*/ 	.byte	0xff
	.zero		1


	//   ....[121]....
        /*088c*/ 	.word	0x00009860
        /*0890*/ 	.word	0x00000002
        /*0894*/ 	.word	0x000000b0
        /*0898*/ 	.short	0x010a
        /*089a*/ 	.byte	0xff
	.zero		1


	//   ....[122]....
        /*089c*/ 	.word	0x000098c0
        /*08a0*/ 	.word	0x00000000
        /*08a4*/ 	.word	0x000000c0
        /*08a8*/ 	.short	0x010a
        /*08aa*/ 	.byte	0xff
	.zero		1


	//   ....[123]....
        /*08ac*/ 	.word	0x00009920
        /*08b0*/ 	.word	0x00000000
        /*08b4*/ 	.word	0x00000008
        /*08b8*/ 	.short	0x010a
        /*08ba*/ 	.byte	0xff
	.zero		1


	//   ....[124]....
        /*08bc*/ 	.word	0x00009a10
        /*08c0*/ 	.word	0x00000000
        /*08c4*/ 	.word	0x00000008
        /*08c8*/ 	.short	0x010a
        /*08ca*/ 	.byte	0xff
	.zero		1


	//   ....[125]....
        /*08cc*/ 	.word	0x00009a60
        /*08d0*/ 	.word	0x00000000
        /*08d4*/ 	.word	0x000000b0
        /*08d8*/ 	.short	0x010a
        /*08da*/ 	.byte	0xff
	.zero		1


	//   ....[126]....
        /*08dc*/ 	.word	0x00009ac0
        /*08e0*/ 	.word	0x00000000
        /*08e4*/ 	.word	0x000000f0
        /*08e8*/ 	.short	0x010a
        /*08ea*/ 	.byte	0xff
	.zero		1


	//   ....[127]....
        /*08ec*/ 	.word	0x00009b20
        /*08f0*/ 	.word	0x00000000
        /*08f4*/ 	.word	0x00000000
        /*08f8*/ 	.short	0x010a
        /*08fa*/ 	.byte	0xff
	.zero		1


	//   ....[128]....
        /*08fc*/ 	.word	0x00009b80
        /*0900*/ 	.word	0x00000000
        /*0904*/ 	.word	0x00000000
        /*0908*/ 	.short	0x010a
        /*090a*/ 	.byte	0xff
	.zero		1


	//   ....[129]....
        /*090c*/ 	.word	0x00009be0
        /*0910*/ 	.word	0x00000000
        /*0914*/ 	.word	0x00000000
        /*0918*/ 	.short	0x010a
        /*091a*/ 	.byte	0xff
	.zero		1


	//   ....[130]....
        /*091c*/ 	.word	0x00009c40
        /*0920*/ 	.word	0x00000000
        /*0924*/ 	.word	0x00000000
        /*0928*/ 	.short	0x010a
        /*092a*/ 	.byte	0xff
	.zero		1


	//   ....[131]....
        /*092c*/ 	.word	0x00009ca0
        /*0930*/ 	.word	0x00000000
        /*0934*/ 	.word	0x00000130
        /*0938*/ 	.short	0x010a
        /*093a*/ 	.byte	0xff
	.zero		1


	//   ....[132]....
        /*093c*/ 	.word	0x00009cf0
        /*0940*/ 	.word	0x00000008
        /*0944*/ 	.word	0x000000b0
        /*0948*/ 	.short	0x010a
        /*094a*/ 	.byte	0xff
	.zero		1


	//   ....[133]....
        /*094c*/ 	.word	0x00009d50
        /*0950*/ 	.word	0x00000000
        /*0954*/ 	.word	0x000000a8
        /*0958*/ 	.short	0x010a
        /*095a*/ 	.byte	0xff
	.zero		1


	//   ....[134]....
        /*095c*/ 	.word	0x00009db0
        /*0960*/ 	.word	0x00000005
        /*0964*/ 	.word	0x00000090
        /*0968*/ 	.short	0x010a
        /*096a*/ 	.byte	0xff
	.zero		1


	//   ....[135]....
        /*096c*/ 	.word	0x00009e10
        /*0970*/ 	.word	0x00000005
        /*0974*/ 	.word	0x00000098
        /*0978*/ 	.short	0x010a
        /*097a*/ 	.byte	0xff
	.zero		1


	//   ....[136]....
        /*097c*/ 	.word	0x00009e70
        /*0980*/ 	.word	0x00000000
        /*0984*/ 	.word	0x00000090
        /*0988*/ 	.short	0x010a
        /*098a*/ 	.byte	0xff
	.zero		1


	//   ....[137]....
        /*098c*/ 	.word	0x00009ec0
        /*0990*/ 	.word	0x00000003
        /*0994*/ 	.word	0x000000b0
        /*0998*/ 	.short	0x010a
        /*099a*/ 	.byte	0xff
	.zero		1


	//   ....[138]....
        /*099c*/ 	.word	0x00009f10
        /*09a0*/ 	.word	0x00000003
        /*09a4*/ 	.word	0x00000080
        /*09a8*/ 	.short	0x010a
        /*09aa*/ 	.byte	0xff
	.zero		1


	//   ....[139]....
        /*09ac*/ 	.word	0x00009f60
        /*09b0*/ 	.word	0x00000090
        /*09b4*/ 	.word	0x000000d0
        /*09b8*/ 	.short	0x010a
        /*09ba*/ 	.byte	0xff
	.zero		1


	//   ....[140]....
        /*09bc*/ 	.word	0x00009fb0
        /*09c0*/ 	.word	0x00000072
        /*09c4*/ 	.word	0x00000080
        /*09c8*/ 	.short	0x010a
        /*09ca*/ 	.byte	0xff
	.zero		1


	//----- nvinfo : EIATTR_NUM_MBARRIERS
	.align		4
.L_47:
        /*09cc*/ 	.byte	0x03, 0x38
        /*09ce*/ 	.short	0x0027


	//----- nvinfo : EIATTR_EXIT_INSTR_OFFSETS
	.align		4
        /*09d0*/ 	.byte	0x04, 0x1c
        /*09d2*/ 	.short	(.L_49 - .L_48)


	//   ....[0]....
.L_48:
        /*09d4*/ 	.word	0x00002e20


	//   ....[1]....
        /*09d8*/ 	.word	0x00003310


	//   ....[2]....
        /*09dc*/ 	.word	0x00003370


	//   ....[3]....
        /*09e0*/ 	.word	0x000046f0


	//   ....[4]....
        /*09e4*/ 	.word	0x000055a0


	//   ....[5]....
        /*09e8*/ 	.word	0x000055e0


	//   ....[6]....
        /*09ec*/ 	.word	0x000093a0


	//----- nvinfo : EIATTR_MAX_THREADS
	.align		4
.L_49:
        /*09f0*/ 	.byte	0x04, 0x05
        /*09f2*/ 	.short	(.L_51 - .L_50)
.L_50:
        /*09f4*/ 	.word	0x00000100
        /*09f8*/ 	.word	0x00000001
        /*09fc*/ 	.word	0x00000001


	//----- nvinfo : EIATTR_CRS_STACK_SIZE
	.align		4
.L_51:
        /*0a00*/ 	.byte	0x04, 0x1e
        /*0a02*/ 	.short	(.L_53 - .L_52)
.L_52:
        /*0a04*/ 	.word	0x00000000


	//----- nvinfo : EIATTR_CBANK_PARAM_SIZE
	.align		4
.L_53:
        /*0a08*/ 	.byte	0x03, 0x19
        /*0a0a*/ 	.short	0x0800


	//----- nvinfo : EIATTR_PARAM_CBANK
	.align		4
        /*0a0c*/ 	.byte	0x04, 0x0a
        /*0a0e*/ 	.short	(.L_55 - .L_54)
	.align		4
.L_54:
        /*0a10*/ 	.word	index@(.nv.constant0._ZN7cutlass13device_kernelINS_4gemm6kernel13GemmUniversalIN4cute5tupleIJiiiiEEENS1_10collective13CollectiveMmaINS1_35MainloopSm100TmaUmmaWarpSpecializedILi8ELi2ELi4ENS5_IJNS4_1CILi8EEENSA_ILi1EEESC_EEEEENS5_IJNSA_ILi256EEENSA_ILi128EEESG_EEEaNS5_IJlSC_lEEEaSI_NS4_8TiledMMAINS4_8MMA_AtomIJNS4_21SM100_MMA_S8_2x1SM_SSIaaiLi256ELi128ELNS4_4UMMA5MajorE0ELSN_0ELNSM_8SaturateE0EEEEEENS4_6LayoutINS5_IJSC_SC_SC_EEENS5_IJNSA_ILi0EEEST_ST_EEEEENS5_IJNS4_10UnderscoreESW_SW_EEEEENS4_18SM100_TMA_2SM_LOADENS4_14ComposedLayoutINS4_7SwizzleILi3ELi4ELi3EEENS4_18smem_ptr_flag_bitsILi8EEENSR_INS5_IJSB_SG_EEENS5_IJSG_SC_EEEEEEEvNS4_8identityENS4_28SM100_TMA_2SM_LOAD_MULTICASTES18_vS19_EENS_8epilogue10collective18CollectiveEpilogueINS1C_23Sm100TmaWarpSpecializedILi2ELi2ELi64ELb0ELb0EEEJNS5_IJSG_SG_SG_EEENS5_IJNSR_ISG_SC_EENSR_INSA_ILi64EEESC_EEEEEaSI_aSI_NS1C_6fusion15FusionCallbacksIS1G_NS1M_17LinearCombinationIaiaiLNS_15FloatRoundStyleE2EEES1H_S1L_JEEENS4_5SM1004TMEM4LOAD26SM100_TMEM_LOAD_32dp32b64xENS4_13SM90_TMA_LOADENS10_INS11_ILi2ELi4ELi3EEES14_NSR_INS5_IJSB_S1J_EEENS5_IJS1J_SC_EEEEEEENS4_39AutoVectorizingCopyWithAssumedAlignmentILi128EEENS4_14SM90_TMA_STOREES21_S23_S23_EEEvvEEEEvNT_6ParamsE)
        /*0a14*/ 	.short	0x0380
        /*0a16*/ 	.short	0x0800


	//----- nvinfo : EIATTR_SW_WAR
	.align		4
.L_55:
        /*0a18*/ 	.byte	0x04, 0x36
        /*0a1a*/ 	.short	(.L_57 - .L_56)
.L_56:
        /*0a1c*/ 	.word	0x00000008
.L_57:


//--------------------- .nv.callgraph             --------------------------
	.section	.nv.callgraph,"",@"SHT_CUDA_CALLGRAPH"
	.align	4
	.sectionentsize	8
	.align		4
        /*0000*/ 	.word	0x00000000
	.align		4
        /*0004*/ 	.word	0xffffffff
	.align		4
        /*0008*/ 	.word	index@(_ZN7cutlass13device_kernelINS_4gemm6kernel13GemmUniversalIN4cute5tupleIJiiiiEEENS1_10collective13CollectiveMmaINS1_35MainloopSm100TmaUmmaWarpSpecializedILi8ELi2ELi4ENS5_IJNS4_1CILi8EEENSA_ILi1EEESC_EEEEENS5_IJNSA_ILi256EEENSA_ILi128EEESG_EEEaNS5_IJlSC_lEEEaSI_NS4_8TiledMMAINS4_8MMA_AtomIJNS4_21SM100_MMA_S8_2x1SM_SSIaaiLi256ELi128ELNS4_4UMMA5MajorE0ELSN_0ELNSM_8SaturateE0EEEEEENS4_6LayoutINS5_IJSC_SC_SC_EEENS5_IJNSA_ILi0EEEST_ST_EEEEENS5_IJNS4_10UnderscoreESW_SW_EEEEENS4_18SM100_TMA_2SM_LOADENS4_14ComposedLayoutINS4_7SwizzleILi3ELi4ELi3EEENS4_18smem_ptr_flag_bitsILi8EEENSR_INS5_IJSB_SG_EEENS5_IJSG_SC_EEEEEEEvNS4_8identityENS4_28SM100_TMA_2SM_LOAD_MULTICASTES18_vS19_EENS_8epilogue10collective18CollectiveEpilogueINS1C_23Sm100TmaWarpSpecializedILi2ELi2ELi64ELb0ELb0EEEJNS5_IJSG_SG_SG_EEENS5_IJNSR_ISG_SC_EENSR_INSA_ILi64EEESC_EEEEEaSI_aSI_NS1C_6fusion15FusionCallbacksIS1G_NS1M_17LinearCombinationIaiaiLNS_15FloatRoundStyleE2EEES1H_S1L_JEEENS4_5SM1004TMEM4LOAD26SM100_TMEM_LOAD_32dp32b64xENS4_13SM90_TMA_LOADENS10_INS11_ILi2ELi4ELi3EEES14_NSR_INS5_IJSB_S1J_EEENS5_IJS1J_SC_EEEEEEENS4_39AutoVectorizingCopyWithAssumedAlignmentILi128EEENS4_14SM90_TMA_STOREES21_S23_S23_EEEvvEEEEvNT_6ParamsE)
	.align		4
        /*000c*/ 	.word	index@(__assertfail)
	.align		4
        /*0010*/ 	.word	0x00000000
	.align		4
        /*0014*/ 	.word	0xfffffffe
	.align		4
        /*0018*/ 	.word	0x00000000
	.align		4
        /*001c*/ 	.word	0xfffffffd
	.align		4
        /*0020*/ 	.word	0x00000000
	.align		4
        /*0024*/ 	.word	0xfffffffc


//--------------------- .nv.constant4             --------------------------
	.section	.nv.constant4,"a",@progbits
	.align	8
	.align		8
.nv.constant4:
        /*0000*/ 	.dword	__assertfail
	.align		8
        /*0008*/ 	.dword	__unnamed_1
	.align		8
        /*0010*/ 	.dword	__unnamed_2
	.align		8
        /*0018*/ 	.dword	_ZN40_INTERNAL_84a29ecf_4_k_cu_22be4084_259804cuda3std3__45__cpo5beginE
	.align		8
        /*0020*/ 	.dword	_ZN40_INTERNAL_84a29ecf_4_k_cu_22be4084_259804cuda3std3__45__cpo3endE
	.align		8
        /*0028*/ 	.dword	_ZN40_INTERNAL_84a29ecf_4_k_cu_22be4084_259804cuda3std3__45__cpo6cbeginE
	.align		8
        /*0030*/ 	.dword	_ZN40_INTERNAL_84a29ecf_4_k_cu_22be4084_259804cuda3std3__45__cpo4cendE
	.align		8
        /*0038*/ 	.dword	_ZN40_INTERNAL_84a29ecf_4_k_cu_22be4084_259804cuda3std3__442_GLOBAL__N__84a29ecf_4_k_cu_22be4084_259806ignoreE
	.align		8
        /*0040*/ 	.dword	_ZN40_INTERNAL_84a29ecf_4_k_cu_22be4084_259804cuda3std3__419piecewise_constructE
	.align		8
        /*0048*/ 	.dword	_ZN40_INTERNAL_84a29ecf_4_k_cu_22be4084_259804cuda3std3__48in_placeE
	.align		8
        /*0050*/ 	.dword	_ZN40_INTERNAL_84a29ecf_4_k_cu_22be4084_259804cuda3std6ranges3__45__cpo4swapE
	.align		8
        /*0058*/ 	.dword	_ZN40_INTERNAL_84a29ecf_4_k_cu_22be4084_259804cuda3std6ranges3__45__cpo9iter_moveE
	.align		8
        /*0060*/ 	.dword	_ZN40_INTERNAL_84a29ecf_4_k_cu_22be4084_259804cute7productE
	.align		8
        /*0068*/ 	.dword	_ZN40_INTERNAL_84a29ecf_4_k_cu_22be4084_259804cute1_E
	.align		8
        /*0070*/ 	.dword	$str$25
	.align		8
        /*0078*/ 	.dword	$str$26
	.align		8
        /*0080*/ 	.dword	$str$27
	.align		8
        /*0088*/ 	.dword	$str$28


//--------------------- .text._ZN7cutlass13device_kernelINS_4gemm6kernel13GemmUniversalIN4cute5tupleIJiiiiEEENS1_10collective13CollectiveMmaINS1_35MainloopSm100TmaUmmaWarpSpecializedILi8ELi2ELi4ENS5_IJNS4_1CILi8EEENSA_ILi1EEESC_EEEEENS5_IJNSA_ILi256EEENSA_ILi128EEESG_EEEaNS5_IJlSC_lEEEaSI_NS4_8TiledMMAINS4_8MMA_AtomIJNS4_21SM100_MMA_S8_2x1SM_SSIaaiLi256ELi128ELNS4_4UMMA5MajorE0ELSN_0ELNSM_8SaturateE0EEEEEENS4_6LayoutINS5_IJSC_SC_SC_EEENS5_IJNSA_ILi0EEEST_ST_EEEEENS5_IJNS4_10UnderscoreESW_SW_EEEEENS4_18SM100_TMA_2SM_LOADENS4_14ComposedLayoutINS4_7SwizzleILi3ELi4ELi3EEENS4_18smem_ptr_flag_bitsILi8EEENSR_INS5_IJSB_SG_EEENS5_IJSG_SC_EEEEEEEvNS4_8identityENS4_28SM100_TMA_2SM_LOAD_MULTICASTES18_vS19_EENS_8epilogue10collective18CollectiveEpilogueINS1C_23Sm100TmaWarpSpecializedILi2ELi2ELi64ELb0ELb0EEEJNS5_IJSG_SG_SG_EEENS5_IJNSR_ISG_SC_EENSR_INSA_ILi64EEESC_EEEEEaSI_aSI_NS1C_6fusion15FusionCallbacksIS1G_NS1M_17LinearCombinationIaiaiLNS_15FloatRoundStyleE2EEES1H_S1L_JEEENS4_5SM1004TMEM4LOAD26SM100_TMEM_LOAD_32dp32b64xENS4_13SM90_TMA_LOADENS10_INS11_ILi2ELi4ELi3EEES14_NSR_INS5_IJSB_S1J_EEENS5_IJS1J_SC_EEEEEEENS4_39AutoVectorizingCopyWithAssumedAlignmentILi128EEENS4_14SM90_TMA_STOREES21_S23_S23_EEEvvEEEEvNT_6ParamsE --------------------------
	.section	.text._ZN7cutlass13device_kernelINS_4gemm6kernel13GemmUniversalIN4cute5tupleIJiiiiEEENS1_10collective13CollectiveMmaINS1_35MainloopSm100TmaUmmaWarpSpecializedILi8ELi2ELi4ENS5_IJNS4_1CILi8EEENSA_ILi1EEESC_EEEEENS5_IJNSA_ILi256EEENSA_ILi128EEESG_EEEaNS5_IJlSC_lEEEaSI_NS4_8TiledMMAINS4_8MMA_AtomIJNS4_21SM100_MMA_S8_2x1SM_SSIaaiLi256ELi128ELNS4_4UMMA5MajorE0ELSN_0ELNSM_8SaturateE0EEEEEENS4_6LayoutINS5_IJSC_SC_SC_EEENS5_IJNSA_ILi0EEEST_ST_EEEEENS5_IJNS4_10UnderscoreESW_SW_EEEEENS4_18SM100_TMA_2SM_LOADENS4_14ComposedLayoutINS4_7SwizzleILi3ELi4ELi3EEENS4_18smem_ptr_flag_bitsILi8EEENSR_INS5_IJSB_SG_EEENS5_IJSG_SC_EEEEEEEvNS4_8identityENS4_28SM100_TMA_2SM_LOAD_MULTICASTES18_vS19_EENS_8epilogue10collective18CollectiveEpilogueINS1C_23Sm100TmaWarpSpecializedILi2ELi2ELi64ELb0ELb0EEEJNS5_IJSG_SG_SG_EEENS5_IJNSR_ISG_SC_EENSR_INSA_ILi64EEESC_EEEEEaSI_aSI_NS1C_6fusion15FusionCallbacksIS1G_NS1M_17LinearCombinationIaiaiLNS_15FloatRoundStyleE2EEES1H_S1L_JEEENS4_5SM1004TMEM4LOAD26SM100_TMEM_LOAD_32dp32b64xENS4_13SM90_TMA_LOADENS10_INS11_ILi2ELi4ELi3EEES14_NSR_INS5_IJSB_S1J_EEENS5_IJS1J_SC_EEEEEEENS4_39AutoVectorizingCopyWithAssumedAlignmentILi128EEENS4_14SM90_TMA_STOREES21_S23_S23_EEEvvEEEEvNT_6ParamsE,"ax",@progbits
	.align	128
.text._ZN7cutlass13device_kernelINS_4gemm6kernel13GemmUniversalIN4cute5tupleIJiiiiEEENS1_10collective13CollectiveMmaINS1_35MainloopSm100TmaUmmaWarpSpecializedILi8ELi2ELi4ENS5_IJNS4_1CILi8EEENSA_ILi1EEESC_EEEEENS5_IJNSA_ILi256EEENSA_ILi128EEESG_EEEaNS5_IJlSC_lEEEaSI_NS4_8TiledMMAINS4_8MMA_AtomIJNS4_21SM100_MMA_S8_2x1SM_SSIaaiLi256ELi128ELNS4_4UMMA5MajorE0ELSN_0ELNSM_8SaturateE0EEEEEENS4_6LayoutINS5_IJSC_SC_SC_EEENS5_IJNSA_ILi0EEEST_ST_EEEEENS5_IJNS4_10UnderscoreESW_SW_EEEEENS4_18SM100_TMA_2SM_LOADENS4_14ComposedLayoutINS4_7SwizzleILi3ELi4ELi3EEENS4_18smem_ptr_flag_bitsILi8EEENSR_INS5_IJSB_SG_EEENS5_IJSG_SC_EEEEEEEvNS4_8identityENS4_28SM100_TMA_2SM_LOAD_MULTICASTES18_vS19_EENS_8epilogue10collective18CollectiveEpilogueINS1C_23Sm100TmaWarpSpecializedILi2ELi2ELi64ELb0ELb0EEEJNS5_IJSG_SG_SG_EEENS5_IJNSR_ISG_SC_EENSR_INSA_ILi64EEESC_EEEEEaSI_aSI_NS1C_6fusion15FusionCallbacksIS1G_NS1M_17LinearCombinationIaiaiLNS_15FloatRoundStyleE2EEES1H_S1L_JEEENS4_5SM1004TMEM4LOAD26SM100_TMEM_LOAD_32dp32b64xENS4_13SM90_TMA_LOADENS10_INS11_ILi2ELi4ELi3EEES14_NSR_INS5_IJSB_S1J_EEENS5_IJS1J_SC_EEEEEEENS4_39AutoVectorizingCopyWithAssumedAlignmentILi128EEENS4_14SM90_TMA_STOREES21_S23_S23_EEEvvEEEEvNT_6ParamsE:
        .type           _ZN7cutlass13device_kernelINS_4gemm6kernel13GemmUniversalIN4cute5tupleIJiiiiEEENS1_10collective13CollectiveMmaINS1_35MainloopSm100TmaUmmaWarpSpecializedILi8ELi2ELi4ENS5_IJNS4_1CILi8EEENSA_ILi1EEESC_EEEEENS5_IJNSA_ILi256EEENSA_ILi128EEESG_EEEaNS5_IJlSC_lEEEaSI_NS4_8TiledMMAINS4_8MMA_AtomIJNS4_21SM100_MMA_S8_2x1SM_SSIaaiLi256ELi128ELNS4_4UMMA5MajorE0ELSN_0ELNSM_8SaturateE0EEEEEENS4_6LayoutINS5_IJSC_SC_SC_EEENS5_IJNSA_ILi0EEEST_ST_EEEEENS5_IJNS4_10UnderscoreESW_SW_EEEEENS4_18SM100_TMA_2SM_LOADENS4_14ComposedLayoutINS4_7SwizzleILi3ELi4ELi3EEENS4_18smem_ptr_flag_bitsILi8EEENSR_INS5_IJSB_SG_EEENS5_IJSG_SC_EEEEEEEvNS4_8identityENS4_28SM100_TMA_2SM_LOAD_MULTICASTES18_vS19_EENS_8epilogue10collective18CollectiveEpilogueINS1C_23Sm100TmaWarpSpecializedILi2ELi2ELi64ELb0ELb0EEEJNS5_IJSG_SG_SG_EEENS5_IJNSR_ISG_SC_EENSR_INSA_ILi64EEESC_EEEEEaSI_aSI_NS1C_6fusion15FusionCallbacksIS1G_NS1M_17LinearCombinationIaiaiLNS_15FloatRoundStyleE2EEES1H_S1L_JEEENS4_5SM1004TMEM4LOAD26SM100_TMEM_LOAD_32dp32b64xENS4_13SM90_TMA_LOADENS10_INS11_ILi2ELi4ELi3EEES14_NSR_INS5_IJSB_S1J_EEENS5_IJS1J_SC_EEEEEEENS4_39AutoVectorizingCopyWithAssumedAlignmentILi128EEENS4_14SM90_TMA_STOREES21_S23_S23_EEEvvEEEEvNT_6ParamsE,@function
        .size           _ZN7cutlass13device_kernelINS_4gemm6kernel13GemmUniversalIN4cute5tupleIJiiiiEEENS1_10collective13CollectiveMmaINS1_35MainloopSm100TmaUmmaWarpSpecializedILi8ELi2ELi4ENS5_IJNS4_1CILi8EEENSA_ILi1EEESC_EEEEENS5_IJNSA_ILi256EEENSA_ILi128EEESG_EEEaNS5_IJlSC_lEEEaSI_NS4_8TiledMMAINS4_8MMA_AtomIJNS4_21SM100_MMA_S8_2x1SM_SSIaaiLi256ELi128ELNS4_4UMMA5MajorE0ELSN_0ELNSM_8SaturateE0EEEEEENS4_6LayoutINS5_IJSC_SC_SC_EEENS5_IJNSA_ILi0EEEST_ST_EEEEENS5_IJNS4_10UnderscoreESW_SW_EEEEENS4_18SM100_TMA_2SM_LOADENS4_14ComposedLayoutINS4_7SwizzleILi3ELi4ELi3EEENS4_18smem_ptr_flag_bitsILi8EEENSR_INS5_IJSB_SG_EEENS5_IJSG_SC_EEEEEEEvNS4_8identityENS4_28SM100_TMA_2SM_LOAD_MULTICASTES18_vS19_EENS_8epilogue10collective18CollectiveEpilogueINS1C_23Sm100TmaWarpSpecializedILi2ELi2ELi64ELb0ELb0EEEJNS5_IJSG_SG_SG_EEENS5_IJNSR_ISG_SC_EENSR_INSA_ILi64EEESC_EEEEEaSI_aSI_NS1C_6fusion15FusionCallbacksIS1G_NS1M_17LinearCombinationIaiaiLNS_15FloatRoundStyleE2EEES1H_S1L_JEEENS4_5SM1004TMEM4LOAD26SM100_TMEM_LOAD_32dp32b64xENS4_13SM90_TMA_LOADENS10_INS11_ILi2ELi4ELi3EEES14_NSR_INS5_IJSB_S1J_EEENS5_IJS1J_SC_EEEEEEENS4_39AutoVectorizingCopyWithAssumedAlignmentILi128EEENS4_14SM90_TMA_STOREES21_S23_S23_EEEvvEEEEvNT_6ParamsE,(.L_x_175 - _ZN7cutlass13device_kernelINS_4gemm6kernel13GemmUniversalIN4cute5tupleIJiiiiEEENS1_10collective13CollectiveMmaINS1_35MainloopSm100TmaUmmaWarpSpecializedILi8ELi2ELi4ENS5_IJNS4_1CILi8EEENSA_ILi1EEESC_EEEEENS5_IJNSA_ILi256EEENSA_ILi128EEESG_EEEaNS5_IJlSC_lEEEaSI_NS4_8TiledMMAINS4_8MMA_AtomIJNS4_21SM100_MMA_S8_2x1SM_SSIaaiLi256ELi128ELNS4_4UMMA5MajorE0ELSN_0ELNSM_8SaturateE0EEEEEENS4_6LayoutINS5_IJSC_SC_SC_EEENS5_IJNSA_ILi0EEEST_ST_EEEEENS5_IJNS4_10UnderscoreESW_SW_EEEEENS4_18SM100_TMA_2SM_LOADENS4_14ComposedLayoutINS4_7SwizzleILi3ELi4ELi3EEENS4_18smem_ptr_flag_bitsILi8EEENSR_INS5_IJSB_SG_EEENS5_IJSG_SC_EEEEEEEvNS4_8identityENS4_28SM100_TMA_2SM_LOAD_MULTICASTES18_vS19_EENS_8epilogue10collective18CollectiveEpilogueINS1C_23Sm100TmaWarpSpecializedILi2ELi2ELi64ELb0ELb0EEEJNS5_IJSG_SG_SG_EEENS5_IJNSR_ISG_SC_EENSR_INSA_ILi64EEESC_EEEEEaSI_aSI_NS1C_6fusion15FusionCallbacksIS1G_NS1M_17LinearCombinationIaiaiLNS_15FloatRoundStyleE2EEES1H_S1L_JEEENS4_5SM1004TMEM4LOAD26SM100_TMEM_LOAD_32dp32b64xENS4_13SM90_TMA_LOADENS10_INS11_ILi2ELi4ELi3EEES14_NSR_INS5_IJSB_S1J_EEENS5_IJS1J_SC_EEEEEEENS4_39AutoVectorizingCopyWithAssumedAlignmentILi128EEENS4_14SM90_TMA_STOREES21_S23_S23_EEEvvEEEEvNT_6ParamsE)
        .other          _ZN7cutlass13device_kernelINS_4gemm6kernel13GemmUniversalIN4cute5tupleIJiiiiEEENS1_10collective13CollectiveMmaINS1_35MainloopSm100TmaUmmaWarpSpecializedILi8ELi2ELi4ENS5_IJNS4_1CILi8EEENSA_ILi1EEESC_EEEEENS5_IJNSA_ILi256EEENSA_ILi128EEESG_EEEaNS5_IJlSC_lEEEaSI_NS4_8TiledMMAINS4_8MMA_AtomIJNS4_21SM100_MMA_S8_2x1SM_SSIaaiLi256ELi128ELNS4_4UMMA5MajorE0ELSN_0ELNSM_8SaturateE0EEEEEENS4_6LayoutINS5_IJSC_SC_SC_EEENS5_IJNSA_ILi0EEEST_ST_EEEEENS5_IJNS4_10UnderscoreESW_SW_EEEEENS4_18SM100_TMA_2SM_LOADENS4_14ComposedLayoutINS4_7SwizzleILi3ELi4ELi3EEENS4_18smem_ptr_flag_bitsILi8EEENSR_INS5_IJSB_SG_EEENS5_IJSG_SC_EEEEEEEvNS4_8identityENS4_28SM100_TMA_2SM_LOAD_MULTICASTES18_vS19_EENS_8epilogue10collective18CollectiveEpilogueINS1C_23Sm100TmaWarpSpecializedILi2ELi2ELi64ELb0ELb0EEEJNS5_IJSG_SG_SG_EEENS5_IJNSR_ISG_SC_EENSR_INSA_ILi64EEESC_EEEEEaSI_aSI_NS1C_6fusion15FusionCallbacksIS1G_NS1M_17LinearCombinationIaiaiLNS_15FloatRoundStyleE2EEES1H_S1L_JEEENS4_5SM1004TMEM4LOAD26SM100_TMEM_LOAD_32dp32b64xENS4_13SM90_TMA_LOADENS10_INS11_ILi2ELi4ELi3EEES14_NSR_INS5_IJSB_S1J_EEENS5_IJS1J_SC_EEEEEEENS4_39AutoVectorizingCopyWithAssumedAlignmentILi128EEENS4_14SM90_TMA_STOREES21_S23_S23_EEEvvEEEEvNT_6ParamsE,@"STO_CUDA_ENTRY STV_DEFAULT"
_ZN7cutlass13device_kernelINS_4gemm6kernel13GemmUniversalIN4cute5tupleIJiiiiEEENS1_10collective13CollectiveMmaINS1_35MainloopSm100TmaUmmaWarpSpecializedILi8ELi2ELi4ENS5_IJNS4_1CILi8EEENSA_ILi1EEESC_EEEEENS5_IJNSA_ILi256EEENSA_ILi128EEESG_EEEaNS5_IJlSC_lEEEaSI_NS4_8TiledMMAINS4_8MMA_AtomIJNS4_21SM100_MMA_S8_2x1SM_SSIaaiLi256ELi128ELNS4_4UMMA5MajorE0ELSN_0ELNSM_8SaturateE0EEEEEENS4_6LayoutINS5_IJSC_SC_SC_EEENS5_IJNSA_ILi0EEEST_ST_EEEEENS5_IJNS4_10UnderscoreESW_SW_EEEEENS4_18SM100_TMA_2SM_LOADENS4_14ComposedLayoutINS4_7SwizzleILi3ELi4ELi3EEENS4_18smem_ptr_flag_bitsILi8EEENSR_INS5_IJSB_SG_EEENS5_IJSG_SC_EEEEEEEvNS4_8identityENS4_28SM100_TMA_2SM_LOAD_MULTICASTES18_vS19_EENS_8epilogue10collective18CollectiveEpilogueINS1C_23Sm100TmaWarpSpecializedILi2ELi2ELi64ELb0ELb0EEEJNS5_IJSG_SG_SG_EEENS5_IJNSR_ISG_SC_EENSR_INSA_ILi64EEESC_EEEEEaSI_aSI_NS1C_6fusion15FusionCallbacksIS1G_NS1M_17LinearCombinationIaiaiLNS_15FloatRoundStyleE2EEES1H_S1L_JEEENS4_5SM1004TMEM4LOAD26SM100_TMEM_LOAD_32dp32b64xENS4_13SM90_TMA_LOADENS10_INS11_ILi2ELi4ELi3EEES14_NSR_INS5_IJSB_S1J_EEENS5_IJS1J_SC_EEEEEEENS4_39AutoVectorizingCopyWithAssumedAlignmentILi128EEENS4_14SM90_TMA_STOREES21_S23_S23_EEEvvEEEEvNT_6ParamsE:
[----:B------:R-:W1:Y:S01]  /*0000*/  LDC R1, c[0x0][0x37c] ;  /* 0x0000df00ff017b82 */ /* 0x000e620000000800 */
[----:B------:R-:W2:Y:S01]  /*0010*/  S2R R154, SR_TID.X ;  /* 0x00000000009a7919 */ /* 0x000ea20000002100 */
[----:B------:R-:W3:Y:S06]  /*0020*/  LDCU.64 UR8, c[0x0][0x890] ;  /* 0x00011200ff0877ac */ /* 0x000eec0008000a00 */
[----:B------:R-:W4:Y:S01]  /*0030*/  S2UR UR46, SR_CgaCtaId ;  /* 0x00000000002e79c3 */ /* 0x000f220000008800 */
[----:B------:R-:W-:Y:S02]  /*0040*/  PRMT R140, RZ, 0x7610, R140 ;  /* 0x00007610ff8c7816 */ /* 0x000fe4000000008c */
[----:B------:R-:W-:Y:S01]  /*0050*/  ELECT P1, URZ, PT ;  /* 0x0000000000ff782f */ /* 0x000fe20003820000 */
[----:B---3--:R-:W-:-:S04]  /*0060*/  UISETP.NE.U32.AND UP0, UPT, UR8, URZ, UPT ;  /* 0x000000ff0800728c */ /* 0x008fc8000bf05070 */
[----:B------:R-:W-:Y:S02]  /*0070*/  UISETP.NE.AND.EX UP0, UPT, UR9, URZ, UPT, UP0 ;  /* 0x000000ff0900728c */ /* 0x000fe4000bf05300 */
[----:B----4-:R-:W-:Y:S02]  /*0080*/  ULOP3.LUT UR45, UR46, 0x1, URZ, 0xc0, !UPT ;  /* 0x000000012e2d7892 */ /* 0x010fe4000f8ec0ff */
[----:B------:R-:W-:Y:S01]  /*0090*/  ULOP3.LUT UR47, UR46, 0x1, URZ, 0x3c, !UPT ;  /* 0x000000012e2f7892 */ /* 0x000fe2000f8e3cff */
[----:B--2---:R-:W-:-:S05]  /*00a0*/  SHF.R.U32.HI R141, RZ, 0x5, R154 ;  /* 0x00000005ff8d7819 */ /* 0x004fca000001169a */
[----:B------:R-:W2:Y:S02]  /*00b0*/  SHFL.IDX PT, R0, R141, RZ, 0x1f ;  /* 0x00001fff8d007589 */ /* 0x000ea400000e0000 */
[----:B--2---:R-:W-:Y:S01]  /*00c0*/  R2UR UR22, R0 ;  /* 0x00000000001672ca */ /* 0x004fe200000e0000 */
[----:B-1----:R-:W-:-:S14]  /*00d0*/  BRA.U UP0, `(.L_x_0) ;  /* 0x0000000100307547 */ /* 0x002fdc000b800000 */
[----:B------:R-:W1:Y:S02]  /*00e0*/  LDCU.64 UR4, c[0x0][0x888] ;  /* 0x00011100ff0477ac */ /* 0x000e640008000a00 */
[----:B-1----:R-:W-:-:S04]  /*00f0*/  UISETP.NE.U32.AND UP0, UPT, UR4, URZ, UPT ;  /* 0x000000ff0400728c */ /* 0x002fc8000bf05070 */
[----:B------:R-:W-:-:S09]  /*0100*/  UISETP.NE.AND.EX UP0, UPT, UR5, URZ, UPT, UP0 ;  /* 0x000000ff0500728c */ /* 0x000fd2000bf05300 */
[----:B------:R-:W-:Y:S05]  /*0110*/  BRA.U !UP0, `(.L_x_1) ;  /* 0x0000000108147547 */ /* 0x000fea000b800000 */
[----:B------:R-:W1:Y:S01]  /*0120*/  LDC.64 R72, c[0x0][0x888] ;  /* 0x00022200ff487b82 */ /* 0x000e620000000a00 */
[----:B------:R-:W1:Y:S02]  /*0130*/  LDCU.64 UR4, c[0x0][0x358] ;  /* 0x00006b00ff0477ac */ /* 0x000e640008000a00 */
[----:B-1----:R1:W5:Y:S01]  /*0140*/  LDG.E R72, desc[UR4][R72.64] ;  /* 0x0000000448487981 */ /* 0x002362000c1e1900 */
[----:B------:R-:W-:Y:S01]  /*0150*/  HFMA2 R140, -RZ, RZ, 0, 5.9604644775390625e-08 ;  /* 0x00000001ff8c7431 */ /* 0x000fe200000001ff */
[----:B------:R-:W-:Y:S05]  /*0160*/  BRA `(.L_x_0) ;  /* 0x00000000000c7947 */ /* 0x000fea0003800000 */
.L_x_1:
[----:B------:R-:W1:Y:S01]  /*0170*/  LDCU UR4, c[0x0][0x880] ;  /* 0x00011000ff0477ac */ /* 0x000e620008000800 */
[----:B------:R-:W-:Y:S01]  /*0180*/  HFMA2 R140, -RZ, RZ, 0, 5.9604644775390625e-08 ;  /* 0x00000001ff8c7431 */ /* 0x000fe200000001ff */
[----:B-1----:R-:W-:-:S07]  /*0190*/  MOV R72, UR4 ;  /* 0x0000000400487c02 */ /* 0x002fce0008000f00 */
.L_x_0:
[----:B------:R-:W2:Y:S02]  /*01a0*/  LDCU.64 UR4, c[0x0][0x8b0] ;  /* 0x00011600ff0477ac */ /* 0x000ea40008000a00 */
[----:B--2---:R-:W-:-:S04]  /*01b0*/  UISETP.NE.U32.AND UP0, UPT, UR4, URZ, UPT ;  /* 0x000000ff0400728c */ /* 0x004fc8000bf05070 */
[----:B------:R-:W-:-:S09]  /*01c0*/  UISETP.NE.AND.EX UP0, UPT, UR5, URZ, UPT, UP0 ;  /* 0x000000ff0500728c */ /* 0x000fd2000bf05300 */
[----:B------:R-:W-:Y:S05]  /*01d0*/  BRA.U UP0, `(.L_x_2) ;  /* 0x0000000100287547 */ /* 0x000fea000b800000 */
[----:B------:R-:W2:Y:S02]  /*01e0*/  LDCU.64 UR4, c[0x0][0x8a8] ;  /* 0x00011500ff0477ac */ /* 0x000ea40008000a00 */
[----:B--2---:R-:W-:-:S04]  /*01f0*/  UISETP.NE.U32.AND UP0, UPT, UR4, URZ, UPT ;  /* 0x000000ff0400728c */ /* 0x004fc8000bf05070 */
[----:B------:R-:W-:-:S09]  /*0200*/  UISETP.NE.AND.EX UP0, UPT, UR5, URZ, UPT, UP0 ;  /* 0x000000ff0500728c */ /* 0x000fd2000bf05300 */
[----:B------:R-:W-:Y:S05]  /*0210*/  BRA.U !UP0, `(.L_x_3) ;  /* 0x0000000108107547 */ /* 0x000fea000b800000 */
[----:B------:R-:W2:Y:S01]  /*0220*/  LDC.64 R70, c[0x0][0x8a8] ;  /* 0x00022a00ff467b82 */ /* 0x000ea20000000a00 */
[----:B------:R-:W2:Y:S02]  /*0230*/  LDCU.64 UR4, c[0x0][0x358] ;  /* 0x00006b00ff0477ac */ /* 0x000ea40008000a00 */
[----:B--2---:R2:W5:Y:S01]  /*0240*/  LDG.E R70, desc[UR4][R70.64] ;  /* 0x0000000446467981 */ /* 0x004562000c1e1900 */
[----:B------:R-:W-:Y:S05]  /*0250*/  BRA `(.L_x_2) ;  /* 0x0000000000087947 */ /* 0x000fea0003800000 */
.L_x_3:
[----:B------:R-:W2:Y:S02]  /*0260*/  LDCU UR4, c[0x0][0x8a0] ;  /* 0x00011400ff0477ac */ /* 0x000ea40008000800 */
[----:B--2---:R-:W-:Y:S02]  /*0270*/  MOV R70, UR4 ;  /* 0x0000000400467c02 */ /* 0x004fe40008000f00 */
.L_x_2:
[----:B------:R-:W-:Y:S01]  /*0280*/  IMAD.U32 R0, RZ, RZ, UR22 ;  /* 0x00000016ff007e24 */ /* 0x000fe2000f8e00ff */
[----:B------:R-:W-:Y:S04]  /*0290*/  BSSY.RECONVERGENT B0, `(.L_x_4) ;  /* 0x000000c000007945 */ /* 0x000fe80003800200 */
[C---:B------:R-:W-:Y:S02]  /*02a0*/  ISETP.NE.OR P2, PT, R0.reuse, 0x1, !P1 ;  /* 0x000000010000780c */ /* 0x040fe40004f45670 */
[----:B------:R-:W-:-:S11]  /*02b0*/  ISETP.NE.OR P0, PT, R0, 0x3, !P1 ;  /* 0x000000030000780c */ /* 0x000fd60004f05670 */
[----:B------:R-:W-:Y:S05]  /*02c0*/  @P2 BRA `(.L_x_5) ;  /* 0x0000000000202947 */ /* 0x000fea0003800000 */
[----:B------:R-:W3:Y:S02]  /*02d0*/  LDCU.64 UR4, c[0x0][0x348] ;  /* 0x00006900ff0477ac */ /* 0x000ee40008000a00 */
[----:B---3--:R-:W-:Y:S02]  /*02e0*/  UIADD3 UR6, UP1, UPT, UR4, 0x80, URZ ;  /* 0x0000008004067890 */ /* 0x008fe4000ff3e0ff */
[----:B------:R-:W-:Y:S02]  /*02f0*/  UIADD3 UR4, UP0, UPT, UR4, 0x180, URZ ;  /* 0x0000018004047890 */ /* 0x000fe4000ff1e0ff */
[----:B------:R-:W-:Y:S02]  /*0300*/  UIADD3.X UR7, UPT, UPT, URZ, UR5, URZ, UP1, !UPT ;  /* 0x00000005ff077290 */ /* 0x000fe40008ffe4ff */
[----:B------:R-:W-:-:S07]  /*0310*/  UIADD3.X UR5, UPT, UPT, URZ, UR5, URZ, UP0, !UPT ;  /* 0x00000005ff057290 */ /* 0x000fce00087fe4ff */
[----:B------:R3:W-:Y:S02]  /*0320*/  UTMACCTL.PF [UR6] ;  /* 0x00000000060079b9 */ /* 0x0007e40008040000 */
[----:B------:R3:W-:Y:S02]  /*0330*/  UTMACCTL.PF [UR4] ;  /* 0x00000000040079b9 */ /* 0x0007e40008040000 */
[----:B---3--:R-:W-:Y:S01]  /*0340*/  NOP ;  /* 0x0000000000007918 */ /* 0x008fe20000000000 */
.L_x_5:
[----:B------:R-:W-:Y:S05]  /*0350*/  BSYNC.RECONVERGENT B0 ;  /* 0x0000000000007941 */ /* 0x000fea0003800200 */
.L_x_4:
[----:B------:R-:W-:Y:S04]  /*0360*/  BSSY.RECONVERGENT B0, `(.L_x_6) ;  /* 0x000000a000007945 */ /* 0x000fe80003800200 */
        /* <DEDUP_REMOVED lines=9> */
.L_x_7:
[----:B------:R-:W-:Y:S05]  /*0400*/  BSYNC.RECONVERGENT B0 ;  /* 0x0000000000007941 */ /* 0x000fea0003800200 */
.L_x_6:
[----:B------:R-:W3:Y:S01]  /*0410*/  LDCU.64 UR4, c[0x0][0x888] ;  /* 0x00011100ff0477ac */ /* 0x000ee20008000a00 */
[----:B------:R-:W-:Y:S02]  /*0420*/  UISETP.EQ.U32.AND UP2, UPT, UR8, URZ, UPT ;  /* 0x000000ff0800728c */ /* 0x000fe4000bf42070 */
[----:B------:R-:W-:Y:S02]  /*0430*/  UPLOP3.LUT UP4, UPT, UPT, UPT, UPT, 0x80, 0x8 ;  /* 0x000000000008789c */ /* 0x000fe40003f8f070 */
[----:B---3--:R-:W-:-:S04]  /*0440*/  UISETP.NE.U32.AND UP0, UPT, UR4, URZ, UPT ;  /* 0x000000ff0400728c */ /* 0x008fc8000bf05070 */
[----:B------:R-:W-:-:S04]  /*0450*/  UISETP.NE.AND.EX UP1, UPT, UR5, URZ, UPT, UP0 ;  /* 0x000000ff0500728c */ /* 0x000fc8000bf25300 */
[----:B------:R-:W-:-:S04]  /*0460*/  UISETP.EQ.OR.EX UP3, UPT, UR9, URZ, !UP1, UP2 ;  /* 0x000000ff0900728c */ /* 0x000fc8000cf62720 */
[----:B------:R-:W-:-:S06]  /*0470*/  UP2UR UR4, UPR, URZ, 0x8 ;  /* 0x00000008ff047883 */ /* 0x000fcc0008000000 */
[----:B------:R-:W-:Y:S01]  /*0480*/  MOV R143, UR4 ;  /* 0x00000004008f7c02 */ /* 0x000fe20008000f00 */
[----:B------:R-:W-:Y:S06]  /*0490*/  BRA.U !UP3, `(.L_x_8) ;  /* 0x000000010b207547 */ /* 0x000fec000b800000 */
[----:B-----5:R-:W-:Y:S01]  /*04a0*/  R2UR UR5, R72 ;  /* 0x00000000480572ca */ /* 0x020fe200000e0000 */
[----:B------:R-:W-:Y:S02]  /*04b0*/  UISETP.NE.U32.AND UP2, UPT, UR8, URZ, UPT ;  /* 0x000000ff0800728c */ /* 0x000fe4000bf45070 */
[----:B------:R-:W-:Y:S02]  /*04c0*/  USEL UR4, URZ, 0xffffffff, UP1 ;  /* 0xffffffffff047887 */ /* 0x000fe40008800000 */
[----:B------:R-:W-:-:S08]  /*04d0*/  UISETP.NE.AND.EX UP2, UPT, UR9, URZ, UPT, UP2 ;  /* 0x000000ff0900728c */ /* 0x000fd0000bf45320 */
[----:B------:R-:W-:-:S04]  /*04e0*/  UISETP.NE.AND UP0, UPT, UR5, URZ, UPT ;  /* 0x000000ff0500728c */ /* 0x000fc8000bf05270 */
[----:B------:R-:W-:-:S04]  /*04f0*/  @!UP2 USEL UR4, URZ, 0xffffffff, UP0 ;  /* 0xffffffffff04a887 */ /* 0x000fc80008000000 */
[----:B------:R-:W-:-:S04]  /*0500*/  ULOP3.LUT UR4, UR4, 0x1, URZ, 0xc0, !UPT ;  /* 0x0000000104047892 */ /* 0x000fc8000f8ec0ff */
[----:B------:R-:W-:-:S11]  /*0510*/  UISETP.NE.U32.AND UP4, UPT, UR4, 0x1, UPT ;  /* 0x000000010400788c */ /* 0x000fd6000bf85070 */
.L_x_8:
[----:B------:R-:W3:Y:S01]  /*0520*/  SHFL.IDX PT, R0, R141, RZ, 0x1f ;  /* 0x00001fff8d007589 */ /* 0x000ee200000e0000 */
[----:B------:R-:W-:-:S04]  /*0530*/  UISETP.NE.AND UP0, UPT, UR22, 0x2, UPT ;  /* 0x000000021600788c */ /* 0x000fc8000bf05270 */
[----:B------:R-:W-:Y:S02]  /*0540*/  UISETP.EQ.AND UP2, UPT, UR45, URZ, !UP0 ;  /* 0x000000ff2d00728c */ /* 0x000fe4000c742270 */
[----:B------:R-:W-:-:S04]  /*0550*/  USEL UR43, URZ, 0x1, UP0 ;  /* 0x00000001ff2b7887 */ /* 0x000fc80008000000 */
[----:B------:R-:W-:Y:S02]  /*0560*/  PLOP3.LUT P3, PT, P1, PT, UP2, 0x80, 0x8 ;  /* 0x000000000008781c */ /* 0x000fe40000f6f028 */
[----:B---3--:R-:W-:-:S13]  /*0570*/  ISETP.NE.AND P0, PT, R0, RZ, PT ;  /* 0x000000ff0000720c */ /* 0x008fda0003f05270 */
[----:B------:R-:W-:Y:S05]  /*0580*/  @P0 BRA `(.L_x_9) ;  /* 0x0000000000740947 */ /* 0x000fea0003800000 */
[----:B------:R-:W-:Y:S01]  /*0590*/  UMOV UR4, 0x400 ;  /* 0x0000040000047882 */ /* 0x000fe20000000000 */
[----:B------:R-:W-:Y:S01]  /*05a0*/  UMOV UR8, 0x1 ;  /* 0x0000000100087882 */ /* 0x000fe20000000000 */
[----:B------:R-:W-:Y:S01]  /*05b0*/  UMOV UR6, 0x4 ;  /* 0x0000000400067882 */ /* 0x000fe20000000000 */
[----:B------:R-:W-:Y:S02]  /*05c0*/  ULEA UR4, UR46, UR4, 0x18 ;  /* 0x000000042e047291 */ /* 0x000fe4000f8ec0ff */
[----:B------:R-:W-:-:S04]  /*05d0*/  UIADD3 UR8, UPT, UPT, -UR8, 0x100000, URZ ;  /* 0x0010000008087890 */ /* 0x000fc8000fffe1ff */
[----:B------:R-:W-:Y:S02]  /*05e0*/  USHF.L.U32 UR9, UR8, 0xb, URZ ;  /* 0x0000000b08097899 */ /* 0x000fe400080006ff */
[----:B------:R-:W-:Y:S02]  /*05f0*/  USHF.L.U32 UR8, UR8, 0x1, URZ ;  /* 0x0000000108087899 */ /* 0x000fe400080006ff */
[----:B------:R-:W-:-:S04]  /*0600*/  UIADD3 UR6, UPT, UPT, -UR6, 0x100000, URZ ;  /* 0x0010000006067890 */ /* 0x000fc8000fffe1ff */
[----:B------:R-:W-:Y:S02]  /*0610*/  USHF.L.U32 UR7, UR6, 0xb, URZ ;  /* 0x0000000b06077899 */ /* 0x000fe400080006ff */
[----:B------:R-:W-:Y:S01]  /*0620*/  USHF.L.U32 UR6, UR6, 0x1, URZ ;  /* 0x0000000106067899 */ /* 0x000fe200080006ff */
[----:B------:R-:W-:Y:S01]  /*0630*/  ELECT P0, URZ, PT ;  /* 0x0000000000ff782f */ /* 0x000fe20003800000 */
[----:B------:R-:W3:Y:S02]  /*0640*/  FENCE.VIEW.ASYNC.S ;  /* 0x00000000000073c6 */ /* 0x000ee40000000000 */
[----:B---3--:R3:W4:Y:S08]  /*0650*/  SYNCS.EXCH.64 URZ, [UR4], UR8 ;  /* 0x0000000804ff75b2 */ /* 0x0087300008000100 */
[----:B------:R3:W1:Y:S01]  /*0660*/  SYNCS.EXCH.64 URZ, [UR4+0x40], UR6 ;  /* 0x0000400604ff75b2 */ /* 0x0006620008000100 */
        /* <DEDUP_REMOVED lines=13> */
[----:B------:R3:W1:Y:S02]  /*0740*/  SYNCS.EXCH.64 URZ, [UR4+0x78], UR6 ;  /* 0x0000780604ff75b2 */ /* 0x0006640008000100 */
[----:B---3--:R-:W-:Y:S01]  /*0750*/  NOP ;  /* 0x0000000000007918 */ /* 0x008fe20000000000 */
.L_x_9:
[----:B------:R-:W3:Y:S01]  /*0760*/  SHFL.IDX PT, R0, R141, RZ, 0x1f ;  /* 0x00001fff8d007589 */ /* 0x000ee200000e0000 */
[----:B------:R-:W-:Y:S01]  /*0770*/  NOP ;  /* 0x0000000000007918 */ /* 0x000fe20000000000 */
[----:B---3--:R-:W-:-:S13]  /*0780*/  ISETP.NE.AND P0, PT, R0, 0x1, PT ;  /* 0x000000010000780c */ /* 0x008fda0003f05270 */
        /* <DEDUP_REMOVED lines=13> */
[----:B---3--:R3:W1:Y:S08]  /*0860*/  SYNCS.EXCH.64 URZ, [UR4+0x80], UR8 ;  /* 0x0000800804ff75b2 */ /* 0x0086700008000100 */
[----:B------:R3:W1:Y:S01]  /*0870*/  SYNCS.EXCH.64 URZ, [UR4+0x90], UR6 ;  /* 0x0000900604ff75b2 */ /* 0x0006620008000100 */
[----:B------:R3:W1:Y:S01]  /*0880*/  SYNCS.EXCH.64 URZ, [UR4+0x88], UR8 ;  /* 0x0000880804ff75b2 */ /* 0x0006620008000100 */
[----:B------:R3:W1:Y:S01]  /*0890*/  SYNCS.EXCH.64 URZ, [UR4+0x98], UR6 ;  /* 0x0000980604ff75b2 */ /* 0x0006620008000100 */
[----:B------:R-:W-:Y:S01]  /*08a0*/  NOP ;  /* 0x0000000000007918 */ /* 0x000fe20000000000 */
.L_x_10:
[----:B------:R-:W2:Y:S01]  /*08b0*/  SHFL.IDX PT, R0, R141, RZ, 0x1f ;  /* 0x00001fff8d007589 */ /* 0x000ea200000e0000 */
[----:B------:R-:W-:Y:S01]  /*08c0*/  NOP ;  /* 0x0000000000007918 */ /* 0x000fe20000000000 */
[----:B--2---:R-:W-:-:S13]  /*08d0*/  ISETP.NE.AND P0, PT, R0, 0x3, PT ;  /* 0x000000030000780c */ /* 0x004fda0003f05270 */
[----:B------:R-:W-:Y:S05]  /*08e0*/  @P0 BRA `(.L_x_11) ;  /* 0x00000000002c0947 */ /* 0x000fea0003800000 */
[----:B---3--:R-:W-:Y:S01]  /*08f0*/  UMOV UR6, 0x400 ;  /* 0x0000040000067882 */ /* 0x008fe20000000000 */
[----:B------:R-:W-:Y:S01]  /*0900*/  UMOV UR4, 0x20 ;  /* 0x0000002000047882 */ /* 0x000fe20000000000 */
[----:B------:R-:W-:Y:S02]  /*0910*/  ULEA UR6, UR46, UR6, 0x18 ;  /* 0x000000062e067291 */ /* 0x000fe4000f8ec0ff */
[----:B------:R-:W-:-:S04]  /*0920*/  UIADD3 UR4, UPT, UPT, -UR4, 0x100000, URZ ;  /* 0x0010000004047890 */ /* 0x000fc8000fffe1ff */
[----:B------:R-:W-:Y:S02]  /*0930*/  USHF.L.U32 UR5, UR4, 0xb, URZ ;  /* 0x0000000b04057899 */ /* 0x000fe400080006ff */
[----:B------:R-:W-:Y:S01]  /*0940*/  USHF.L.U32 UR4, UR4, 0x1, URZ ;  /* 0x0000000104047899 */ /* 0x000fe200080006ff */
[----:B------:R-:W-:Y:S01]  /*0950*/  ELECT P0, URZ, PT ;  /* 0x0000000000ff782f */ /* 0x000fe20003800000 */
[----:B------:R-:W2:Y:S10]  /*0960*/  FENCE.VIEW.ASYNC.S ;  /* 0x00000000000073c6 */ /* 0x000eb40000000000 */
[----:B--2---:R2:W3:Y:S01]  /*0970*/  SYNCS.EXCH.64 URZ, [UR6+0xa0], UR4 ;  /* 0x0000a00406ff75b2 */ /* 0x0044e20008000100 */
[----:B------:R2:W1:Y:S01]  /*0980*/  SYNCS.EXCH.64 URZ, [UR6+0xa8], UR4 ;  /* 0x0000a80406ff75b2 */ /* 0x0004620008000100 */
[----:B------:R-:W-:Y:S01]  /*0990*/  NOP ;  /* 0x0000000000007918 */ /* 0x000fe20000000000 */
.L_x_11:
[----:B------:R-:W4:Y:S01]  /*09a0*/  SHFL.IDX PT, R0, R141, RZ, 0x1f ;  /* 0x00001fff8d007589 */ /* 0x000f2200000e0000 */
[----:B------:R-:W-:Y:S01]  /*09b0*/  NOP ;  /* 0x0000000000007918 */ /* 0x000fe20000000000 */
[----:B----4-:R-:W-:-:S13]  /*09c0*/  ISETP.NE.AND P0, PT, R0, 0x4, PT ;  /* 0x000000040000780c */ /* 0x010fda0003f05270 */
[----:B------:R-:W-:Y:S05]  /*09d0*/  @P0 BRA `(.L_x_12) ;  /* 0x0000000000480947 */ /* 0x000fea0003800000 */
[----:B--23--:R-:W-:Y:S01]  /*09e0*/  UMOV UR4, 0x720 ;  /* 0x0000072000047882 */ /* 0x00cfe20000000000 */
[----:B------:R-:W-:Y:S01]  /*09f0*/  UMOV UR6, 0x400 ;  /* 0x0000040000067882 */ /* 0x000fe20000000000 */
[----:B------:R-:W-:Y:S01]  /*0a00*/  USEL UR4, UR4, 0x620, UP4 ;  /* 0x0000062004047887 */ /* 0x000fe2000a000000 */
        /* <DEDUP_REMOVED lines=9> */
[----:B------:R-:W2:Y:S02]  /*0aa0*/  FENCE.VIEW.ASYNC.S ;  /* 0x00000000000073c6 */ /* 0x000ea40000000000 */
[----:B--2---:R4:W2:Y:S08]  /*0ab0*/  SYNCS.EXCH.64 URZ, [UR6+0xb0], UR8 ;  /* 0x0000b00806ff75b2 */ /* 0x0048b00008000100 */
[----:B------:R4:W3:Y:S01]  /*0ac0*/  SYNCS.EXCH.64 URZ, [UR6+0xc0], UR4 ;  /* 0x0000c00406ff75b2 */ /* 0x0008e20008000100 */
[----:B------:R4:W1:Y:S01]  /*0ad0*/  SYNCS.EXCH.64 URZ, [UR6+0xb8], UR8 ;  /* 0x0000b80806ff75b2 */ /* 0x0008620008000100 */
[----:B------:R4:W1:Y:S02]  /*0ae0*/  SYNCS.EXCH.64 URZ, [UR6+0xc8], UR4 ;  /* 0x0000c80406ff75b2 */ /* 0x0008640008000100 */
[----:B----4-:R-:W-:Y:S01]  /*0af0*/  NOP ;  /* 0x0000000000007918 */ /* 0x010fe20000000000 */
.L_x_12:
[----:B------:R-:W4:Y:S01]  /*0b00*/  SHFL.IDX PT, R0, R141, RZ, 0x1f ;  /* 0x00001fff8d007589 */ /* 0x000f2200000e0000 */
[----:B------:R-:W-:Y:S01]  /*0b10*/  NOP ;  /* 0x0000000000007918 */ /* 0x000fe20000000000 */
[----:B----4-:R-:W-:-:S13]  /*0b20*/  ISETP.NE.AND P0, PT, R0, 0x5, PT ;  /* 0x000000050000780c */ /* 0x010fda0003f05270 */
[----:B------:R-:W-:Y:S05]  /*0b30*/  @P0 BRA `(.L_x_13) ;  /* 0x0000000000540947 */ /* 0x000fea0003800000 */
[----:B--23--:R-:W-:Y:S01]  /*0b40*/  UMOV UR4, 0x400 ;  /* 0x0000040000047882 */ /* 0x00cfe20000000000 */
        /* <DEDUP_REMOVED lines=14> */
[----:B------:R4:W1:Y:S01]  /*0c30*/  SYNCS.EXCH.64 URZ, [UR4+0xf8], UR8 ;  /* 0x0000f80804ff75b2 */ /* 0x0008620008000100 */
[----:B------:R4:W1:Y:S01]  /*0c40*/  SYNCS.EXCH.64 URZ, [UR4+0xe0], UR6 ;  /* 0x0000e00604ff75b2 */ /* 0x0008620008000100 */
[----:B------:R4:W1:Y:S01]  /*0c50*/  SYNCS.EXCH.64 URZ, [UR4+0x100], UR8 ;  /* 0x0001000804ff75b2 */ /* 0x0008620008000100 */
[----:B------:R4:W1:Y:S01]  /*0c60*/  SYNCS.EXCH.64 URZ, [UR4+0xe8], UR6 ;  /* 0x0000e80604ff75b2 */ /* 0x0008620008000100 */
[----:B------:R4:W1:Y:S02]  /*0c70*/  SYNCS.EXCH.64 URZ, [UR4+0x108], UR8 ;  /* 0x0001080804ff75b2 */ /* 0x0008640008000100 */
[----:B----4-:R-:W-:Y:S01]  /*0c80*/  NOP ;  /* 0x0000000000007918 */ /* 0x010fe20000000000 */
.L_x_13:
[----:B------:R-:W4:Y:S01]  /*0c90*/  SHFL.IDX PT, R0, R141, RZ, 0x1f ;  /* 0x00001fff8d007589 */ /* 0x000f2200000e0000 */
[----:B------:R-:W-:Y:S01]  /*0ca0*/  ISETP.NE.OR P1, PT, RZ, UR22, !P1 ;  /* 0x00000016ff007c0c */ /* 0x000fe2000cf25670 */
[----:B------:R-:W-:Y:S01]  /*0cb0*/  NOP ;  /* 0x0000000000007918 */ /* 0x000fe20000000000 */
[----:B----4-:R-:W-:-:S13]  /*0cc0*/  ISETP.NE.AND P0, PT, R0, 0x3, PT ;  /* 0x000000030000780c */ /* 0x010fda0003f05270 */
[----:B------:R-:W-:Y:S05]  /*0cd0*/  @P0 BRA `(.L_x_14) ;  /* 0x0000000000340947 */ /* 0x000fea0003800000 */
[----:B--23--:R-:W-:Y:S01]  /*0ce0*/  UMOV UR4, 0x400 ;  /* 0x0000040000047882 */ /* 0x00cfe20000000000 */
[----:B------:R-:W-:Y:S01]  /*0cf0*/  UMOV UR6, 0x20 ;  /* 0x0000002000067882 */ /* 0x000fe20000000000 */
[----:B------:R-:W-:Y:S02]  /*0d00*/  ULEA UR4, UR46, UR4, 0x18 ;  /* 0x000000042e047291 */ /* 0x000fe4000f8ec0ff */
[----:B------:R-:W-:-:S04]  /*0d10*/  UIADD3 UR6, UPT, UPT, -UR6, 0x100000, URZ ;  /* 0x0010000006067890 */ /* 0x000fc8000fffe1ff */
[----:B------:R-:W-:Y:S02]  /*0d20*/  USHF.L.U32 UR7, UR6, 0xb, URZ ;  /* 0x0000000b06077899 */ /* 0x000fe400080006ff */
[----:B------:R-:W-:Y:S01]  /*0d30*/  USHF.L.U32 UR6, UR6, 0x1, URZ ;  /* 0x0000000106067899 */ /* 0x000fe200080006ff */
[----:B------:R-:W-:Y:S01]  /*0d40*/  ELECT P0, URZ, PT ;  /* 0x0000000000ff782f */ /* 0x000fe20003800000 */
[----:B------:R-:W2:Y:S10]  /*0d50*/  FENCE.VIEW.ASYNC.S ;  /* 0x00000000000073c6 */ /* 0x000eb40000000000 */
[----:B--2---:R4:W2:Y:S01]  /*0d60*/  SYNCS.EXCH.64 URZ, [UR4+0x110], UR6 ;  /* 0x0001100604ff75b2 */ /* 0x0048a20008000100 */
[----:B------:R4:W3:Y:S01]  /*0d70*/  SYNCS.EXCH.64 URZ, [UR4+0x120], UR6 ;  /* 0x0001200604ff75b2 */ /* 0x0008e20008000100 */
[----:B------:R4:W1:Y:S01]  /*0d80*/  SYNCS.EXCH.64 URZ, [UR4+0x118], UR6 ;  /* 0x0001180604ff75b2 */ /* 0x0008620008000100 */
[----:B------:R4:W1:Y:S02]  /*0d90*/  SYNCS.EXCH.64 URZ, [UR4+0x128], UR6 ;  /* 0x0001280604ff75b2 */ /* 0x0008640008000100 */
[----:B----4-:R-:W-:Y:S01]  /*0da0*/  NOP ;  /* 0x0000000000007918 */ /* 0x010fe20000000000 */
.L_x_14:
[----:B------:R-:W-:Y:S01]  /*0db0*/  VOTEU.ALL UP0, P1 ;  /* 0x0000000000ff7886 */ /* 0x000fe20000800000 */
[----:B--23--:R-:W-:Y:S01]  /*0dc0*/  UMOV UR4, 0x20 ;  /* 0x0000002000047882 */ /* 0x00cfe20000000000 */
[----:B------:R-:W2:Y:S01]  /*0dd0*/  LDCU UR7, c[0x0][0x36c] ;  /* 0x00006d80ff0777ac */ /* 0x000ea20008000800 */
[----:B------:R-:W-:Y:S01]  /*0de0*/  NOP ;  /* 0x0000000000007918 */ /* 0x000fe20000000000 */
[----:B------:R-:W-:Y:S01]  /*0df0*/  LOP3.LUT R0, R154, 0x1f, RZ, 0xc0, !PT ;  /* 0x0000001f9a007812 */ /* 0x000fe200078ec0ff */
[----:B------:R-:W-:Y:S01]  /*0e00*/  @!UP0 UMOV UR6, 0x400 ;  /* 0x0000040000068882 */ /* 0x000fe20000000000 */
[----:B------:R-:W-:-:S04]  /*0e10*/  @!UP0 UIADD3 UR4, UPT, UPT, -UR4, 0x100000, URZ ;  /* 0x0010000004048890 */ /* 0x000fc8000fffe1ff */
[----:B------:R-:W-:Y:S02]  /*0e20*/  @!UP0 USHF.L.U32 UR5, UR4, 0xb, URZ ;  /* 0x0000000b04058899 */ /* 0x000fe400080006ff */
[----:B------:R-:W-:Y:S02]  /*0e30*/  @!UP0 USHF.L.U32 UR4, UR4, 0x1, URZ ;  /* 0x0000000104048899 */ /* 0x000fe400080006ff */
[----:B------:R-:W-:Y:S01]  /*0e40*/  @!UP0 ULEA UR6, UR46, UR6, 0x18 ;  /* 0x000000062e068291 */ /* 0x000fe2000f8ec0ff */
[----:B------:R-:W-:Y:S01]  /*0e50*/  VOTEU.ALL UP0, P1 ;  /* 0x0000000000ff7886 */ /* 0x000fe20000800000 */
[----:B------:R-:W-:Y:S02]  /*0e60*/  UISETP.NE.AND UP5, UPT, UR22, URZ, UPT ;  /* 0x000000ff1600728c */ /* 0x000fe4000bfa5270 */
[----:B--2---:R-:W-:Y:S01]  /*0e70*/  UISETP.EQ.U32.AND UP6, UPT, UR7, 0x1, UPT ;  /* 0x000000010700788c */ /* 0x004fe2000bfc2070 */
[----:B------:R-:W2:Y:S07]  /*0e80*/  FENCE.VIEW.ASYNC.S ;  /* 0x00000000000073c6 */ /* 0x000eae0000000000 */
[----:B--2---:R2:W3:Y:S01]  /*0e90*/  @!UP0 SYNCS.EXCH.64 URZ, [UR6+0x130], UR4 ;  /* 0x0001300406ff85b2 */ /* 0x0044e20008000100 */
[----:B------:R-:W-:Y:S05]  /*0ea0*/  BRA.U !UP6, `(.L_x_15) ;  /* 0x000000010e087547 */ /* 0x000fea000b800000 */
[----:B-1-3--:R-:W-:Y:S01]  /*0eb0*/  UCGABAR_ARV ;  /* 0x00000000000079c7 */ /* 0x00afe20008000000 */
[----:B------:R-:W-:Y:S05]  /*0ec0*/  BRA `(.L_x_16) ;  /* 0x0000000000047947 */ /* 0x000fea0003800000 */
.L_x_15:
[----:B-1-3--:R-:W-:Y:S01]  /*0ed0*/  NOP ;  /* 0x0000000000007918 */ /* 0x00afe20000000000 */
.L_x_16:
[----:B------:R-:W1:Y:S01]  /*0ee0*/  S2UR UR28, SR_CTAID.X ;  /* 0x00000000001c79c3 */ /* 0x000e620000002500 */
[----:B------:R-:W-:-:S05]  /*0ef0*/  CS2R.32 R142, SR_CgaSize ;  /* 0x00000000008e7805 */ /* 0x000fca0000008a00 */
[----:B------:R-:W-:-:S05]  /*0f00*/  IMAD R142, R142, -0xa0, RZ ;  /* 0xffffff608e8e7824 */ /* 0x000fca00078e02ff */
[----:B--2---:R-:W-:-:S14]  /*0f10*/  R2UR UR5, R142 ;  /* 0x000000008e0572ca */ /* 0x004fdc00000e0000 */
[----:B------:R-:W2:Y:S01]  /*0f20*/  LDCU UR5, c[0x0][UR5+0x2b0] ;  /* 0x00005600050577ac */ /* 0x000ea20008000800 */
[----:B------:R-:W-:-:S05]  /*0f30*/  CS2R.32 R142, SR_CgaSize ;  /* 0x00000000008e7805 */ /* 0x000fca0000008a00 */
[----:B------:R-:W-:-:S05]  /*0f40*/  IMAD R142, R142, -0xa0, RZ ;  /* 0xffffff608e8e7824 */ /* 0x000fca00078e02ff */
[----:B------:R-:W-:-:S14]  /*0f50*/  R2UR UR4, R142 ;  /* 0x000000008e0472ca */ /* 0x000fdc00000e0000 */
[----:B------:R-:W3:Y:S01]  /*0f60*/  LDCU UR4, c[0x0][UR4+0x2b4] ;  /* 0x00005680040477ac */ /* 0x000ee20008000800 */
[----:B------:R-:W4:Y:S01]  /*0f70*/  S2UR UR30, SR_CTAID.Y ;  /* 0x00000000001e79c3 */ /* 0x000f220000002600 */
[----:B------:R-:W-:-:S05]  /*0f80*/  CS2R.32 R142, SR_CgaSize ;  /* 0x00000000008e7805 */ /* 0x000fca0000008a00 */
[----:B------:R-:W-:-:S05]  /*0f90*/  IMAD R142, R142, -0xa0, RZ ;  /* 0xffffff608e8e7824 */ /* 0x000fca00078e02ff */
[----:B------:R-:W-:-:S14]  /*0fa0*/  R2UR UR7, R142 ;  /* 0x000000008e0772ca */ /* 0x000fdc00000e0000 */
[----:B------:R-:W3:Y:S01]  /*0fb0*/  LDCU UR7, c[0x0][UR7+0x2a4] ;  /* 0x00005480070777ac */ /* 0x000ee20008000800 */
[----:B------:R-:W-:Y:S01]  /*0fc0*/  UISETP.GT.U32.AND UP0, UPT, UR45, 0xffff, UPT ;  /* 0x0000ffff2d00788c */ /* 0x000fe2000bf04070 */
[----:B------:R-:W-:-:S05]  /*0fd0*/  CS2R.32 R142, SR_CgaSize ;  /* 0x00000000008e7805 */ /* 0x000fca0000008a00 */
[----:B------:R-:W-:-:S05]  /*0fe0*/  IMAD R142, R142, -0xa0, RZ ;  /* 0xffffff608e8e7824 */ /* 0x000fca00078e02ff */
[----:B------:R-:W-:-:S14]  /*0ff0*/  R2UR UR63, R142 ;  /* 0x000000008e3f72ca */ /* 0x000fdc00000e0000 */
[----:B------:R-:W3:Y:S01]  /*1000*/  LDCU UR63, c[0x0][UR63+0x2a0] ;  /* 0x000054003f3f77ac */ /* 0x000ee20008000800 */
[----:B------:R-:W3:Y:S01]  /*1010*/  LDCU UR21, c[0x0][0xb24] ;  /* 0x00016480ff1577ac */ /* 0x000ee20008000800 */
[----:B------:R-:W3:Y:S01]  /*1020*/  LDCU UR42, c[0x0][0xb24] ;  /* 0x00016480ff2a77ac */ /* 0x000ee20008000800 */
[----:B-1----:R-:W-:Y:S01]  /*1030*/  I2FP.F32.U32 R3, UR28 ;  /* 0x0000001c00037c45 */ /* 0x002fe20008201000 */
[----:B------:R-:W1:Y:S04]  /*1040*/  LDCU UR26, c[0x0][0xb30] ;  /* 0x00016600ff1a77ac */ /* 0x000e680008000800 */
[----:B--2---:R-:W-:Y:S01]  /*1050*/  FMUL R3, R3, UR5 ;  /* 0x0000000503037c20 */ /* 0x004fe20008400000 */
[----:B------:R-:W-:Y:S01]  /*1060*/  USEL UR5, UR45, 0xffff, !UP0 ;  /* 0x0000ffff2d057887 */ /* 0x000fe2000c000000 */
[----:B----4-:R-:W-:Y:S01]  /*1070*/  I2FP.F32.U32 R2, UR30 ;  /* 0x0000001e00027c45 */ /* 0x010fe20008201000 */
[----:B------:R-:W-:-:S03]  /*1080*/  USHF.L.U32 UR24, UR46, 0xa, URZ ;  /* 0x0000000a2e187899 */ /* 0x000fc600080006ff */
[----:B------:R-:W2:Y:S01]  /*1090*/  F2I.U32.TRUNC.NTZ R3, R3 ;  /* 0x0000000300037305 */ /* 0x000ea2000020f000 */
[----:B------:R-:W-:Y:S01]  /*10a0*/  ULOP3.LUT UR23, UR5, 0xffff, URZ, 0xc0, !UPT ;  /* 0x0000ffff05177892 */ /* 0x000fe2000f8ec0ff */
[----:B---3--:R-:W-:-:S06]  /*10b0*/  FMUL R2, R2, UR4 ;  /* 0x0000000402027c20 */ /* 0x008fcc0008400000 */
[----:B------:R-:W3:Y:S01]  /*10c0*/  F2I.U32.TRUNC.NTZ R2, R2 ;  /* 0x0000000200027305 */ /* 0x000ee2000020f000 */
[----:B--2---:R-:W-:Y:S02]  /*10d0*/  R2UR UR4, R3 ;  /* 0x00000000030472ca */ /* 0x004fe400000e0000 */
[----:B------:R-:W-:Y:S02]  /*10e0*/  PRMT R3, RZ, 0x7610, R3 ;  /* 0x00007610ff037816 */ /* 0x000fe40000000003 */
[----:B---3--:R-:W-:Y:S02]  /*10f0*/  R2UR UR6, R2 ;  /* 0x00000000020672ca */ /* 0x008fe400000e0000 */
[----:B------:R-:W-:-:S07]  /*1100*/  PRMT R2, RZ, 0x7610, R2 ;  /* 0x00007610ff027816 */ /* 0x000fce0000000002 */
[----:B------:R-:W-:-:S04]  /*1110*/  UIADD3 UR5, UPT, UPT, -UR4, URZ, URZ ;  /* 0x000000ff04057290 */ /* 0x000fc8000fffe1ff */
[----:B------:R-:W-:Y:S02]  /*1120*/  UIMAD UR63, UR63, UR5, UR28 ;  /* 0x000000053f3f72a4 */ /* 0x000fe4000f8e021c */
[----:B------:R-:W-:-:S04]  /*1130*/  UIADD3 UR4, UPT, UPT, -UR6, URZ, URZ ;  /* 0x000000ff06047290 */ /* 0x000fc8000fffe1ff */
[----:B------:R-:W-:-:S06]  /*1140*/  UIMAD UR4, UR7, UR4, UR30 ;  /* 0x00000004070472a4 */ /* 0x000fcc000f8e021e */
[----:B------:R-:W-:Y:S01]  /*1150*/  IMAD.U32 R142, RZ, RZ, UR4 ;  /* 0x00000004ff8e7e24 */ /* 0x000fe2000f8e00ff */
[----:B-1----:R-:W-:Y:S06]  /*1160*/  BRA.U UP5, `(.L_x_17) ;  /* 0x0000000105687547 */ /* 0x002fec000b800000 */
[----:B------:R-:W-:Y:S01]  /*1170*/  R2UR UR4, R142 ;  /* 0x000000008e0472ca */ /* 0x000fe200000e0000 */
[----:B------:R-:W-:-:S12]  /*1180*/  ULOP3.LUT UR5, UR63, 0x4, URZ, 0x3c, !UPT ;  /* 0x000000043f057892 */ /* 0x000fd8000f8e3cff */
[----:B------:R-:W-:Y:S02]  /*1190*/  UISETP.NE.AND UP0, UPT, UR4, URZ, UPT ;  /* 0x000000ff0400728c */ /* 0x000fe4000bf05270 */
[----:B------:R-:W-:Y:S02]  /*11a0*/  ULOP3.LUT UR4, UR63, 0x2, URZ, 0x3c, !UPT ;  /* 0x000000023f047892 */ /* 0x000fe4000f8e3cff */
[----:B------:R-:W-:-:S04]  /*11b0*/  UISETP.GT.U32.AND UP2, UPT, UR63, 0x1, UP0 ;  /* 0x000000013f00788c */ /* 0x000fc80008744070 */
[----:B------:R-:W-:Y:S02]  /*11c0*/  USEL UR8, URZ, 0x1, UP2 ;  /* 0x00000001ff087887 */ /* 0x000fe40009000000 */
[----:B------:R-:W-:Y:S02]  /*11d0*/  USEL UR7, URZ, 0x2, UP2 ;  /* 0x00000002ff077887 */ /* 0x000fe40009000000 */
[----:B------:R-:W-:Y:S02]  /*11e0*/  UISETP.GT.U32.AND UP2, UPT, UR4, 0x1, UP0 ;  /* 0x000000010400788c */ /* 0x000fe40008744070 */
[----:B------:R-:W-:Y:S02]  /*11f0*/  ULOP3.LUT UR4, UR63, 0x6, URZ, 0x3c, !UPT ;  /* 0x000000063f047892 */ /* 0x000fe4000f8e3cff */
[----:B------:R-:W-:Y:S02]  /*1200*/  USEL UR6, URZ, 0x4, UP2 ;  /* 0x00000004ff067887 */ /* 0x000fe40009000000 */
[----:B------:R-:W-:-:S02]  /*1210*/  USEL UR9, URZ, 0x8, UP2 ;  /* 0x00000008ff097887 */ /* 0x000fc40009000000 */
[----:B------:R-:W-:Y:S02]  /*1220*/  UISETP.GT.U32.AND UP2, UPT, UR5, 0x1, UP0 ;  /* 0x000000010500788c */ /* 0x000fe40008744070 */
[----:B------:R-:W-:Y:S02]  /*1230*/  UISETP.GT.U32.AND UP0, UPT, UR4, 0x1, UP0 ;  /* 0x000000010400788c */ /* 0x000fe40008704070 */
[----:B------:R-:W-:Y:S02]  /*1240*/  USEL UR4, URZ, 0x10, UP2 ;  /* 0x00000010ff047887 */ /* 0x000fe40009000000 */
[----:B------:R-:W-:Y:S02]  /*1250*/  UIADD3 UR5, UPT, UPT, UR6, UR7, UR8 ;  /* 0x0000000706057290 */ /* 0x000fe4000fffe008 */
[----:B------:R-:W-:Y:S02]  /*1260*/  USEL UR7, URZ, 0x40, UP0 ;  /* 0x00000040ff077887 */ /* 0x000fe40008000000 */
[----:B------:R-:W-:-:S02]  /*1270*/  USEL UR8, URZ, 0x20, UP2 ;  /* 0x00000020ff087887 */ /* 0x000fc40009000000 */
[----:B------:R-:W-:Y:S02]  /*1280*/  UIADD3 UR5, UPT, UPT, UR4, UR5, UR9 ;  /* 0x0000000504057290 */ /* 0x000fe4000fffe009 */
[----:B------:R-:W-:Y:S02]  /*1290*/  ULOP3.LUT UR4, UR63, 0xfffffffe, URZ, 0xc0, !UPT ;  /* 0xfffffffe3f047892 */ /* 0x000fe4000f8ec0ff */
[----:B------:R-:W-:Y:S02]  /*12a0*/  USEL UR6, URZ, 0x80, UP0 ;  /* 0x00000080ff067887 */ /* 0x000fe40008000000 */
[----:B------:R-:W-:-:S03]  /*12b0*/  UIADD3 UR5, UPT, UPT, UR7, UR5, UR8 ;  /* 0x0000000507057290 */ /* 0x000fc6000fffe008 */
[----:B------:R-:W-:Y:S01]  /*12c0*/  UMOV UR7, 0x3 ;  /* 0x0000000300077882 */ /* 0x000fe20000000000 */
[----:B------:R-:W-:Y:S02]  /*12d0*/  UIADD3 UR5, UPT, UPT, UR5, UR6, URZ ;  /* 0x0000000605057290 */ /* 0x000fe4000fffe0ff */
[----:B------:R-:W-:-:S04]  /*12e0*/  USHF.L.U32 UR4, UR7, UR4, URZ ;  /* 0x0000000407047299 */ /* 0x000fc800080006ff */
[----:B------:R-:W-:Y:S02]  /*12f0*/  MOV R3, UR5 ;  /* 0x0000000500037c02 */ /* 0x000fe40008000f00 */
[----:B------:R-:W-:-:S07]  /*1300*/  IMAD.U32 R2, RZ, RZ, UR4 ;  /* 0x00000004ff027e24 */ /* 0x000fce000f8e00ff */
.L_x_17:
[----:B------:R-:W1:Y:S01]  /*1310*/  S2UR UR36, SR_CTAID.Z ;  /* 0x00000000002479c3 */ /* 0x000e620000002700 */
[----:B------:R-:W-:Y:S01]  /*1320*/  UISETP.GE.AND UP0, UPT, UR21, 0x1, UPT ;  /* 0x000000011500788c */ /* 0x000fe2000bf06270 */
[----:B------:R-:W-:Y:S01]  /*1330*/  UMOV UR27, 0x55 ;  /* 0x00000055001b7882 */ /* 0x000fe20000000000 */
[----:B------:R-:W-:-:S07]  /*1340*/  UMOV UR20, UR28 ;  /* 0x0000001c00147c82 */ /* 0x000fce0008000000 */
[----:B------:R-:W-:Y:S05]  /*1350*/  BRA.U !UP0, `(.L_x_18) ;  /* 0x0000000108d47547 */ /* 0x000fea000b800000 */
[----:B------:R-:W2:Y:S01]  /*1360*/  LDCU.128 UR16, c[0x0][0xb10] ;  /* 0x00016200ff1077ac */ /* 0x000ea20008000c00 */
[----:B------:R-:W3:Y:S01]  /*1370*/  LDCU UR6, c[0x0][0x370] ;  /* 0x00006e00ff0677ac */ /* 0x000ee20008000800 */
[----:B------:R-:W4:Y:S01]  /*1380*/  LDCU UR7, c[0x0][0x374] ;  /* 0x00006e80ff0777ac */ /* 0x000f220008000800 */
[----:B------:R-:W1:Y:S01]  /*1390*/  LDCU UR25, c[0x0][0xb0c] ;  /* 0x00016180ff1977ac */ /* 0x000e620008000800 */
[----:B------:R-:W1:Y:S01]  /*13a0*/  LDCU UR20, c[0x0][0xb20] ;  /* 0x00016400ff1477ac */ /* 0x000e620008000800 */
[----:B------:R-:W1:Y:S01]  /*13b0*/  LDCU.64 UR8, c[0x0][0xb28] ;  /* 0x00016500ff0877ac */ /* 0x000e620008000a00 */
[----:B--2---:R-:W-:Y:S02]  /*13c0*/  UISETP.NE.AND UP3, UPT, UR18, 0x1, UPT ;  /* 0x000000011200788c */ /* 0x004fe4000bf65270 */
[----:B----4-:R-:W-:Y:S02]  /*13d0*/  UIMAD.WIDE.U32 UR10, UR7, UR19, URZ ;  /* 0x00000013070a72a5 */ /* 0x010fe4000f8e00ff */
[----:B---3--:R-:W-:-:S02]  /*13e0*/  UIMAD.WIDE.U32 UR12, UR6, UR16, URZ ;  /* 0x00000010060c72a5 */ /* 0x008fc4000f8e00ff */
[----:B-1----:R-:W-:Y:S02]  /*13f0*/  UISETP.NE.AND UP0, UPT, UR25, 0x1, UPT ;  /* 0x000000011900788c */ /* 0x002fe4000bf05270 */
[----:B------:R-:W-:Y:S01]  /*1400*/  UIMAD.WIDE.U32 UR4, UR28, UR16, URZ ;  /* 0x000000101c0472a5 */ /* 0x000fe2000f8e00ff */
[----:B------:R-:W-:Y:S02]  /*1410*/  UMOV UR10, UR11 ;  /* 0x0000000b000a7c82 */ /* 0x000fe40008000000 */
[----:B------:R-:W-:Y:S01]  /*1420*/  UMOV UR12, UR13 ;  /* 0x0000000d000c7c82 */ /* 0x000fe20008000000 */
[----:B------:R-:W-:Y:S02]  /*1430*/  @UP3 USHF.R.U32.HI UR7, URZ, UR20, UR10 ;  /* 0x00000014ff073299 */ /* 0x000fe4000801160a */
[----:B------:R-:W-:Y:S01]  /*1440*/  UISETP.NE.AND UP2, UPT, UR21, 0x1, UPT ;  /* 0x000000011500788c */ /* 0x000fe2000bf45270 */
[----:B------:R-:W-:Y:S02]  /*1450*/  UMOV UR4, UR5 ;  /* 0x0000000500047c82 */ /* 0x000fe40008000000 */
[----:B------:R-:W-:-:S02]  /*1460*/  @UP0 USHF.R.U32.HI UR6, URZ, UR17, UR12 ;  /* 0x00000011ff060299 */ /* 0x000fc4000801160c */
[----:B------:R-:W-:Y:S02]  /*1470*/  USHF.R.U32.HI UR4, URZ, UR17, UR4 ;  /* 0x00000011ff047299 */ /* 0x000fe40008011604 */
[----:B------:R-:W-:Y:S02]  /*1480*/  UIMAD.WIDE.U32 UR12, UR30, UR19, URZ ;  /* 0x000000131e0c72a5 */ /* 0x000fe4000f8e00ff */
[----:B------:R-:W-:Y:S02]  /*1490*/  UIMAD.WIDE.U32 UR10, UR7, UR8, URZ ;  /* 0x00000008070a72a5 */ /* 0x000fe4000f8e00ff */
[----:B------:R-:W-:Y:S02]  /*14a0*/  UIMAD.WIDE.U32 UR14, UR6, UR8, URZ ;  /* 0x00000008060e72a5 */ /* 0x000fe4000f8e00ff */
[----:B------:R-:W-:-:S03]  /*14b0*/  USEL UR5, UR28, UR4, !UP0 ;  /* 0x000000041c057287 */ /* 0x000fc6000c000000 */
[----:B------:R-:W-:Y:S01]  /*14c0*/  UMOV UR4, UR13 ;  /* 0x0000000d00047c82 */ /* 0x000fe20008000000 */
[----:B------:R-:W-:Y:S01]  /*14d0*/  UMOV UR10, UR11 ;  /* 0x0000000b000a7c82 */ /* 0x000fe20008000000 */
[----:B------:R-:W-:Y:S02]  /*14e0*/  USHF.R.U32.HI UR4, URZ, UR20, UR4 ;  /* 0x00000014ff047299 */ /* 0x000fe40008011604 */
[----:B------:R-:W-:Y:S01]  /*14f0*/  @UP2 USHF.R.U32.HI UR7, URZ, UR9, UR10 ;  /* 0x00000009ff072299 */ /* 0x000fe2000801160a */
[----:B------:R-:W-:Y:S01]  /*1500*/  UMOV UR14, UR15 ;  /* 0x0000000f000e7c82 */ /* 0x000fe20008000000 */
[----:B------:R-:W-:Y:S02]  /*1510*/  USEL UR4, UR30, UR4, !UP3 ;  /* 0x000000041e047287 */ /* 0x000fe4000d800000 */
[----:B------:R-:W-:Y:S02]  /*1520*/  @UP2 USHF.R.U32.HI UR6, URZ, UR9, UR14 ;  /* 0x00000009ff062299 */ /* 0x000fe4000801160e */
[----:B------:R-:W-:-:S02]  /*1530*/  UIMAD UR7, UR7, UR21, URZ ;  /* 0x00000015070772a4 */ /* 0x000fc4000f8e02ff */
[----:B------:R-:W-:Y:S02]  /*1540*/  UIMAD UR12, UR6, UR21, URZ ;  /* 0x00000015060c72a4 */ /* 0x000fe4000f8e02ff */
[----:B------:R-:W-:Y:S02]  /*1550*/  UISETP.GE.AND UP0, UPT, UR4, UR7, UPT ;  /* 0x000000070400728c */ /* 0x000fe4000bf06270 */
[----:B------:R-:W-:Y:S02]  /*1560*/  UIMAD.WIDE.U32 UR10, UR4, UR8, URZ ;  /* 0x00000008040a72a5 */ /* 0x000fe4000f8e00ff */
[----:B------:R-:W-:Y:S02]  /*1570*/  UISETP.GE.OR UP0, UPT, UR5, UR12, UP0 ;  /* 0x0000000c0500728c */ /* 0x000fe40008706670 */
[----:B------:R-:W-:Y:S02]  /*1580*/  UIMAD.WIDE.U32 UR12, UR5, UR8, URZ ;  /* 0x00000008050c72a5 */ /* 0x000fe4000f8e00ff */
[----:B------:R-:W-:Y:S01]  /*1590*/  UIADD3 UR10, UPT, UPT, -UR4, URZ, URZ ;  /* 0x000000ff040a7290 */ /* 0x000fe2000fffe1ff */
[----:B------:R-:W-:Y:S01]  /*15a0*/  UMOV UR8, UR11 ;  /* 0x0000000b00087c82 */ /* 0x000fe20008000000 */
[----:B------:R-:W-:-:S02]  /*15b0*/  UIADD3 UR20, UPT, UPT, -UR5, URZ, URZ ;  /* 0x000000ff05147290 */ /* 0x000fc4000fffe1ff */
[----:B------:R-:W-:-:S03]  /*15c0*/  USHF.R.U32.HI UR8, URZ, UR9, UR8 ;  /* 0x00000009ff087299 */ /* 0x000fc60008011608 */
[----:B------:R-:W-:Y:S01]  /*15d0*/  @!UP0 UMOV UR7, UR13 ;  /* 0x0000000d00078c82 */ /* 0x000fe20008000000 */
[----:B------:R-:W-:Y:S02]  /*15e0*/  UIMAD UR30, UR18, UR10, UR30 ;  /* 0x0000000a121e72a4 */ /* 0x000fe4000f8e021e */
[----:B------:R-:W-:Y:S02]  /*15f0*/  USEL UR8, UR4, UR8, !UP2 ;  /* 0x0000000804087287 */ /* 0x000fe4000d000000 */
[----:B------:R-:W-:Y:S02]  /*1600*/  @!UP0 USHF.R.U32.HI UR7, URZ, UR9, UR7 ;  /* 0x00000009ff078299 */ /* 0x000fe40008011607 */
[----:B------:R-:W-:Y:S02]  /*1610*/  UIADD3 UR9, UPT, UPT, -UR8, URZ, URZ ;  /* 0x000000ff08097290 */ /* 0x000fe4000fffe1ff */
[----:B------:R-:W-:Y:S02]  /*1620*/  @!UP0 USEL UR7, UR5, UR7, !UP2 ;  /* 0x0000000705078287 */ /* 0x000fe4000d000000 */
[----:B------:R-:W-:-:S02]  /*1630*/  UIMAD UR9, UR21, UR9, UR4 ;  /* 0x00000009150972a4 */ /* 0x000fc4000f8e0204 */
[----:B------:R-:W-:Y:S02]  /*1640*/  @!UP0 UIADD3 UR8, UPT, UPT, UR8, -UR7, URZ ;  /* 0x8000000708088290 */ /* 0x000fe4000fffe0ff */
[----:B------:R-:W-:Y:S02]  /*1650*/  @!UP0 UIMAD UR6, UR9, UR6, UR7 ;  /* 0x00000006090682a4 */ /* 0x000fe4000f8e0207 */
[----:B------:R-:W-:Y:S02]  /*1660*/  @!UP0 UIMAD UR4, UR8, UR21, UR5 ;  /* 0x00000015080482a4 */ /* 0x000fe4000f8e0205 */
[----:B------:R-:W-:Y:S02]  /*1670*/  UIMAD UR20, UR25, UR20, UR28 ;  /* 0x00000014191472a4 */ /* 0x000fe4000f8e021c */
[----:B------:R-:W-:Y:S01]  /*1680*/  UIMAD UR30, UR4, UR18, UR30 ;  /* 0x00000012041e72a4 */ /* 0x000fe2000f8e021e */
[----:B------:R-:W-:Y:S02]  /*1690*/  @!UP0 UMOV UR5, UR6 ;  /* 0x0000000600058c82 */ /* 0x000fe40008000000 */
[----:B------:R-:W-:-:S12]  /*16a0*/  UIMAD UR20, UR5, UR25, UR20 ;  /* 0x00000019051472a4 */ /* 0x000fd8000f8e0214 */
.L_x_18:
[----:B------:R-:W-:Y:S02]  /*16b0*/  UISETP.NE.AND UP2, UPT, UR26, 0x1, UPT ;  /* 0x000000011a00788c */ /* 0x000fe4000bf45270 */
[----:B------:R-:W-:Y:S02]  /*16c0*/  UISETP.NE.AND UP0, UPT, UR22, 0x2, UPT ;  /* 0x000000021600788c */ /* 0x000fe4000bf05270 */
[----:B------:R-:W-:Y:S02]  /*16d0*/  ULOP3.LUT UR24, UR24, 0x1800, URZ, 0xc0, !UPT ;  /* 0x0000180018187892 */ /* 0x000fe4000f8ec0ff */
[----:B------:R-:W-:-:S03]  /*16e0*/  USHF.L.U32 UR21, UR27, UR23, URZ ;  /* 0x000000171b157299 */ /* 0x000fc600080006ff */
[----:B------:R-:W-:Y:S09]  /*16f0*/  BRA.U UP2, `(.L_x_19) ;  /* 0x0000000102407547 */ /* 0x000ff2000b800000 */
[----:B------:R-:W2:Y:S01]  /*1700*/  LDCU.128 UR8, c[0x0][0xb10] ;  /* 0x00016200ff0877ac */ /* 0x000ea20008000c00 */
[----:B------:R-:W3:Y:S01]  /*1710*/  LDCU UR12, c[0x0][0xb0c] ;  /* 0x00016180ff0c77ac */ /* 0x000ee20008000800 */
[----:B------:R-:W4:Y:S01]  /*1720*/  LDCU UR13, c[0x0][0xb20] ;  /* 0x00016400ff0d77ac */ /* 0x000f220008000800 */
[----:B--2---:R-:W-:Y:S02]  /*1730*/  UIMAD.WIDE.U32 UR4, UR20, UR8, URZ ;  /* 0x00000008140472a5 */ /* 0x004fe4000f8e00ff */
[----:B------:R-:W-:Y:S02]  /*1740*/  UIMAD.WIDE.U32 UR6, UR30, UR11, URZ ;  /* 0x0000000b1e0672a5 */ /* 0x000fe4000f8e00ff */
[----:B---3--:R-:W-:Y:S02]  /*1750*/  UISETP.NE.AND UP2, UPT, UR12, 0x1, UPT ;  /* 0x000000010c00788c */ /* 0x008fe4000bf45270 */
[----:B------:R-:W-:-:S03]  /*1760*/  USHF.R.U32.HI UR5, URZ, UR9, UR5 ;  /* 0x00000009ff057299 */ /* 0x000fc60008011605 */
[----:B------:R-:W-:Y:S01]  /*1770*/  UMOV UR4, UR7 ;  /* 0x0000000700047c82 */ /* 0x000fe20008000000 */
[----:B------:R-:W-:Y:S02]  /*1780*/  USEL UR5, UR20, UR5, !UP2 ;  /* 0x0000000514057287 */ /* 0x000fe4000d000000 */
[----:B------:R-:W-:Y:S02]  /*1790*/  UISETP.NE.AND UP2, UPT, UR10, 0x1, UPT ;  /* 0x000000010a00788c */ /* 0x000fe4000bf45270 */
[----:B----4-:R-:W-:-:S04]  /*17a0*/  USHF.R.U32.HI UR4, URZ, UR13, UR4 ;  /* 0x0000000dff047299 */ /* 0x010fc80008011604 */
[----:B------:R-:W-:-:S04]  /*17b0*/  USEL UR4, UR30, UR4, !UP2 ;  /* 0x000000041e047287 */ /* 0x000fc8000d000000 */
[----:B------:R-:W-:Y:S02]  /*17c0*/  UIADD3 UR6, UPT, UPT, -UR4, UR5, URZ ;  /* 0x0000000504067290 */ /* 0x000fe4000fffe1ff */
[----:B------:R-:W-:Y:S02]  /*17d0*/  UIADD3 UR4, UPT, UPT, UR4, -UR5, URZ ;  /* 0x8000000504047290 */ /* 0x000fe4000fffe0ff */
[----:B------:R-:W-:Y:S02]  /*17e0*/  UIMAD UR30, UR6, UR10, UR30 ;  /* 0x0000000a061e72a4 */ /* 0x000fe4000f8e021e */
[----:B------:R-:W-:-:S12]  /*17f0*/  UIMAD UR20, UR4, UR12, UR20 ;  /* 0x0000000c041472a4 */ /* 0x000fd8000f8e0214 */
.L_x_19:
[----:B------:R-:W-:Y:S05]  /*1800*/  BRA.U !UP6, `(.L_x_20) ;  /* 0x000000010e0c7547 */ /* 0x000fea000b800000 */
[----:B------:R-:W-:Y:S01]  /*1810*/  UCGABAR_WAIT ;  /* 0x0000000000007dc7 */ /* 0x000fe20008000000 */
[----:B------:R-:W-:Y:S01]  /*1820*/  CCTL.IVALL ;  /* 0x00000000ff00798f */ /* 0x000fe20002000000 */
[----:B------:R-:W-:Y:S05]  /*1830*/  BRA `(.L_x_21) ;  /* 0x0000000000047947 */ /* 0x000fea0003800000 */
.L_x_20:
[----:B------:R-:W-:Y:S06]  /*1840*/  BAR.SYNC.DEFER_BLOCKING 0x0 ;  /* 0x0000000000007b1d */ /* 0x000fec0000010000 */
.L_x_21:
[----:B------:R-:W-:Y:S05]  /*1850*/  BRA.U UP0, `(.L_x_22) ;  /* 0x0000001500787547 */ /* 0x000fea000b800000 */
[----:B------:R-:W2:Y:S01]  /*1860*/  LDCU UR6, c[0x0][0x38c] ;  /* 0x00007180ff0677ac */ /* 0x000ea20008000800 */
[----:B------:R-:W-:Y:S01]  /*1870*/  PLOP3.LUT P1, PT, PT, PT, UP4, 0x80, 0x8 ;  /* 0x000000000008781c */ /* 0x000fe20003f2f048 */
[----:B------:R-:W-:Y:S01]  /*1880*/  IMAD.MOV.U32 R12, RZ, RZ, 0x1 ;  /* 0x00000001ff0c7424 */ /* 0x000fe200078e00ff */
[----:B------:R-:W-:Y:S01]  /*1890*/  ISETP.NE.AND P2, PT, R0, RZ, P3 ;  /* 0x000000ff0000720c */ /* 0x000fe20001f45270 */
[----:B------:R-:W-:Y:S01]  /*18a0*/  UISETP.NE.AND UP1, UPT, UR22, URZ, UPT ;  /* 0x000000ff1600728c */ /* 0x000fe2000bf25270 */
[----:B------:R-:W-:Y:S02]  /*18b0*/  PLOP3.LUT P1, PT, P1, PT, PT, 0x8, 0x80 ;  /* 0x000000000080781c */ /* 0x000fe40000f2e170 */
[----:B------:R-:W-:Y:S01]  /*18c0*/  CS2R R10, SRZ ;  /* 0x00000000000a7805 */ /* 0x000fe2000001ff00 */
[----:B------:R-:W-:Y:S01]  /*18d0*/  IMAD.MOV.U32 R9, RZ, RZ, RZ ;  /* 0x000000ffff097224 */ /* 0x000fe200078e00ff */
[----:B------:R-:W3:Y:S01]  /*18e0*/  LDCU UR39, c[0x0][0x370] ;  /* 0x00006e00ff2777ac */ /* 0x000ee20008000800 */
[----:B------:R-:W-:Y:S01]  /*18f0*/  IMAD.MOV.U32 R8, RZ, RZ, 0x1 ;  /* 0x00000001ff087424 */ /* 0x000fe200078e00ff */
[----:B------:R-:W-:-:S02]  /*1900*/  USHF.L.U32 UR48, UR28, 0x7, URZ ;  /* 0x000000071c307899 */ /* 0x000fc400080006ff */
[----:B------:R-:W-:Y:S01]  /*1910*/  USEL UR25, UR43, 0x2, UP1 ;  /* 0x000000022b197887 */ /* 0x000fe20008800000 */
[----:B------:R-:W4:Y:S01]  /*1920*/  LDCU.64 UR26, c[0x0][0x348] ;  /* 0x00006900ff1a77ac */ /* 0x000f220008000a00 */
[----:B--2---:R-:W-:Y:S02]  /*1930*/  UIADD3 UR5, UPT, UPT, UR6, 0x7f, URZ ;  /* 0x0000007f06057890 */ /* 0x004fe4000fffe0ff */
[----:B------:R-:W-:Y:S02]  /*1940*/  UIADD3 UR47, UPT, UPT, UR6, 0xfe, URZ ;  /* 0x000000fe062f7890 */ /* 0x000fe4000fffe0ff */
[----:B------:R-:W-:Y:S01]  /*1950*/  USHF.R.S32.HI UR4, URZ, 0x1f, UR5 ;  /* 0x0000001fff047899 */ /* 0x000fe20008011405 */
[----:B------:R-:W2:Y:S03]  /*1960*/  LDCU UR38, c[0x0][0x374] ;  /* 0x00006e80ff2677ac */ /* 0x000ea60008000800 */
[----:B------:R-:W-:-:S02]  /*1970*/  ULEA.HI UR4, UR4, UR5, URZ, 0x7 ;  /* 0x0000000504047291 */ /* 0x000fc4000f8f38ff */
[----:B------:R-:W-:Y:S02]  /*1980*/  USHF.L.U32 UR5, UR28, 0x6, URZ ;  /* 0x000000061c057899 */ /* 0x000fe400080006ff */
[----:B------:R-:W-:Y:S02]  /*1990*/  USHF.R.S32.HI UR41, URZ, 0x7, UR4 ;  /* 0x00000007ff297899 */ /* 0x000fe40008011404 */
[----:B------:R-:W-:Y:S02]  /*19a0*/  UIADD3 UR4, UPT, UPT, UR6, -0x1, URZ ;  /* 0xffffffff06047890 */ /* 0x000fe4000fffe0ff */
[----:B------:R-:W-:Y:S02]  /*19b0*/  UISETP.LT.U32.AND UP0, UPT, UR41, 0x8, UPT ;  /* 0x000000082900788c */ /* 0x000fe4000bf01070 */
[----:B------:R-:W-:Y:S02]  /*19c0*/  UISETP.GE.U32.AND UP2, UPT, UR4, -0xff, UPT ;  /* 0xffffff010400788c */ /* 0x000fe4000bf46070 */
[----:B------:R-:W-:-:S02]  /*19d0*/  USEL UR40, UR41, 0x8, UP0 ;  /* 0x0000000829287887 */ /* 0x000fc40008000000 */
[----:B------:R-:W-:Y:S02]  /*19e0*/  ULOP3.LUT UR5, UR5, 0x40, URZ, 0xc0, !UPT ;  /* 0x0000004005057892 */ /* 0x000fe4000f8ec0ff */
[----:B------:R-:W-:Y:S02]  /*19f0*/  UIADD3 UR4, UPT, UPT, UR40, -0x1, URZ ;  /* 0xffffffff28047890 */ /* 0x000fe4000fffe0ff */
[----:B------:R-:W-:Y:S02]  /*1a00*/  ULEA.HI UR44, UR24, UR5, URZ, 0x19 ;  /* 0x00000005182c7291 */ /* 0x000fe4000f8fc8ff */
[----:B------:R-:W-:Y:S02]  /*1a10*/  UIADD3 UR45, UPT, UPT, UR41, -UR40, URZ ;  /* 0x80000028292d7290 */ /* 0x000fe4000fffe0ff */
[----:B------:R-:W-:Y:S01]  /*1a20*/  @UP2 UIADD3 UR4, UPT, UPT, UR40, URZ, URZ ;  /* 0x000000ff28042290 */ /* 0x000fe2000fffe0ff */
[----:B------:R-:W-:-:S03]  /*1a30*/  UMOV UR5, URZ ;  /* 0x000000ff00057c82 */ /* 0x000fc60008000000 */
[----:B------:R-:W-:Y:S02]  /*1a40*/  UIADD3 UR28, UPT, UPT, UR4, 0x1, URZ ;  /* 0x00000001041c7890 */ /* 0x000fe4000fffe0ff */
[----:B--234-:R-:W-:-:S12]  /*1a50*/  UIADD3 UR43, UPT, UPT, -UR4, URZ, URZ ;  /* 0x000000ff042b7290 */ /* 0x01cfd8000fffe1ff */
.L_x_42:
[----:B------:R-:W-:Y:S01]  /*1a60*/  UISETP.NE.AND UP0, UPT, UR46, URZ, UPT ;  /* 0x000000ff2e00728c */ /* 0x000fe2000bf05270 */
[----:B------:R-:W2:Y:S08]  /*1a70*/  S2UR UR46, SR_CgaCtaId ;  /* 0x00000000002e79c3 */ /* 0x000eb00000008800 */
[----:B-1----:R-:W-:Y:S05]  /*1a80*/  BRA.U UP0, `(.L_x_23) ;  /* 0x0000000100347547 */ /* 0x002fea000b800000 */
[----:B------:R-:W3:Y:S01]  /*1a90*/  S2R R0, SR_CgaCtaId ;  /* 0x0000000000007919 */ /* 0x000ee20000008800 */
[----:B------:R-:W-:Y:S02]  /*1aa0*/  MOV R3, 0x400 ;  /* 0x0000040000037802 */ /* 0x000fe40000000f00 */
[----:B------:R-:W-:Y:S02]  /*1ab0*/  SHF.L.U32 R2, R8, 0x1f, RZ ;  /* 0x0000001f08027819 */ /* 0x000fe400000006ff */
[----:B---3--:R-:W-:-:S05]  /*1ac0*/  LEA R0, R0, R3, 0x18 ;  /* 0x0000000300007211 */ /* 0x008fca00078ec0ff */
[----:B------:R-:W-:-:S04]  /*1ad0*/  IMAD R3, R9, 0x8, R0 ;  /* 0x0000000809037824 */ /* 0x000fc800078e0200 */
[----:B------:R-:W3:Y:S02]  /*1ae0*/  SYNCS.PHASECHK.TRANS64.TRYWAIT P0, [R3+URZ+0x120], R2 ;  /* 0x00012002030075a7 */ /* 0x000ee400080011ff */
[----:B---3--:R-:W-:Y:S05]  /*1af0*/  @!P0 BRA `(.L_x_24) ;  /* 0x00000078002c8947 */ /* 0x008fea0003800000 */
.L_x_127:
[----:B------:R-:W-:Y:S01]  /*1b00*/  VIADD R9, R9, 0x1 ;  /* 0x0000000109097836 */ /* 0x000fe20000000000 */
[----:B------:R3:W-:Y:S04]  /*1b10*/  SYNCS.ARRIVE.TRANS64.A1T0 RZ, [R3+URZ+0x110], RZ ;  /* 0x000110ff03ff79a7 */ /* 0x0007e800081000ff */
[----:B------:R-:W-:-:S04]  /*1b20*/  ISETP.NE.AND P0, PT, R9, 0x2, PT ;  /* 0x000000020900780c */ /* 0x000fc80003f05270 */
[----:B------:R-:W-:Y:S02]  /*1b30*/  SEL R9, R9, RZ, P0 ;  /* 0x000000ff09097207 */ /* 0x000fe40000000000 */
[----:B---3--:R-:W-:-:S04]  /*1b40*/  SEL R3, RZ, 0x1, P0 ;  /* 0x00000001ff037807 */ /* 0x008fc80000000000 */
[----:B------:R-:W-:-:S07]  /*1b50*/  LOP3.LUT R8, R8, R3, RZ, 0x3c, !PT ;  /* 0x0000000308087212 */ /* 0x000fce00078e3cff */
.L_x_23:
[----:B------:R-:W-:Y:S01]  /*1b60*/  UMOV UR6, 0x400 ;  /* 0x0000040000067882 */ /* 0x000fe20000000000 */
[----:B------:R-:W-:Y:S01]  /*1b70*/  SHF.L.U32 R0, R12, 0x1f, RZ ;  /* 0x0000001f0c007819 */ /* 0x000fe200000006ff */
[----:B--2---:R-:W-:Y:S02]  /*1b80*/  ULEA UR6, UR46, UR6, 0x18 ;  /* 0x000000062e067291 */ /* 0x004fe4000f8ec0ff */
[----:B------:R-:W-:Y:S02]  /*1b90*/  UISETP.GE.U32.AND UP0, UPT, UR47, 0xff, UPT ;  /* 0x000000ff2f00788c */ /* 0x000fe4000bf06070 */
[----:B------:R-:W-:Y:S02]  /*1ba0*/  ULEA UR4, UR5, UR6, 0x3 ;  /* 0x0000000605047291 */ /* 0x000fe4000f8e18ff */
[----:B------:R-:W-:Y:S01]  /*1bb0*/  ULEA UR11, UR30, UR44, 0x7 ;  /* 0x0000002c1e0b7291 */ /* 0x000fe2000f8e38ff */
[----:B------:R-:W-:-:S06]  /*1bc0*/  UMOV UR7, URZ ;  /* 0x000000ff00077c82 */ /* 0x000fcc0008000000 */
[----:B------:R2:W3:Y:S01]  /*1bd0*/  SYNCS.PHASECHK.TRANS64.TRYWAIT P0, [UR4+0x40], R0 ;  /* 0x00004000ff0075a7 */ /* 0x0004e20008001104 */
[----:B------:R-:W-:-:S04]  /*1be0*/  ULEA.HI UR4, UR20, UR20, URZ, 0x1 ;  /* 0x0000001414047291 */ /* 0x000fc8000f8f08ff */
[----:B------:R-:W-:-:S04]  /*1bf0*/  USHF.L.U32 UR4, UR4, 0x7, URZ ;  /* 0x0000000704047899 */ /* 0x000fc800080006ff */
[----:B------:R-:W-:-:S04]  /*1c00*/  ULOP3.LUT UR35, UR4, 0xffffff00, URZ, 0xc0, !UPT ;  /* 0xffffff0004237892 */ /* 0x000fc8000f8ec0ff */
[----:B------:R-:W-:Y:S01]  /*1c10*/  ULOP3.LUT UR35, UR35, 0x80, UR48, 0xf8, !UPT ;  /* 0x0000008023237892 */ /* 0x000fe2000f8ef830 */
[----:B------:R-:W-:Y:S11]  /*1c20*/  BRA.U !UP0, `(.L_x_25) ;  /* 0x0000000108c47547 */ /* 0x000ff6000b800000 */
[----:B------:R-:W-:Y:S01]  /*1c30*/  UMOV UR13, UR43 ;  /* 0x0000002b000d7c82 */ /* 0x000fe20008000000 */
[----:B------:R-:W-:Y:S01]  /*1c40*/  UMOV UR4, UR5 ;  /* 0x0000000500047c82 */ /* 0x000fe20008000000 */
[----:B------:R-:W-:-:S05]  /*1c50*/  UMOV UR34, URZ ;  /* 0x000000ff00227c82 */ /* 0x000fca0008000000 */
.L_x_31:
[----:B------:R-:W-:Y:S01]  /*1c60*/  ULEA UR33, UR4, UR6, 0x3 ;  /* 0x0000000604217291 */ /* 0x000fe2000f8e18ff */
[----:B------:R-:W-:Y:S01]  /*1c70*/  @P3 MOV R2, 0xc000 ;  /* 0x0000c00000023802 */ /* 0x000fe20000000f00 */
[----:B-1-34-:R-:W-:Y:S10]  /*1c80*/  @P0 BRA `(.L_x_26) ;  /* 0x00000000000c0947 */ /* 0x01aff40003800000 */
[----:B------:R-:W-:-:S04]  /*1c90*/  SHF.L.U32 R3, R12, 0x1f, RZ ;  /* 0x0000001f0c037819 */ /* 0x000fc800000006ff */
[----:B------:R-:W3:Y:S02]  /*1ca0*/  SYNCS.PHASECHK.TRANS64.TRYWAIT P0, [UR33+0x40], R3 ;  /* 0x00004003ff0075a7 */ /* 0x000ee40008001121 */
[----:B---3--:R-:W-:Y:S05]  /*1cb0*/  @!P0 BRA `(.L_x_27) ;  /* 0x0000007400d08947 */ /* 0x008fea0003800000 */
.L_x_26:
[----:B------:R3:W-:Y:S01]  /*1cc0*/  @P3 SYNCS.ARRIVE.TRANS64 RZ, [UR33], R2 ;  /* 0x00000002ffff39a7 */ /* 0x0007e20008000021 */
[----:B------:R-:W-:Y:S02]  /*1cd0*/  ULOP3.LUT UR5, UR25, 0x2, URZ, 0xfc, !UPT ;  /* 0x0000000219057892 */ /* 0x000fe4000f8efcff */
[----:B------:R-:W-:Y:S02]  /*1ce0*/  UIADD3 UR13, UPT, UPT, UR13, 0x1, URZ ;  /* 0x000000010d0d7890 */ /* 0x000fe4000fffe0ff */
[----:B------:R-:W-:Y:S02]  /*1cf0*/  UISETP.NE.AND UP0, UPT, UR5, 0x2, UPT ;  /* 0x000000020500788c */ /* 0x000fe4000bf05270 */
[----:B------:R-:W-:-:S07]  /*1d00*/  UISETP.NE.AND UP2, UPT, UR13, 0x1, UPT ;  /* 0x000000010d00788c */ /* 0x000fce000bf45270 */
[----:B------:R-:W-:Y:S05]  /*1d10*/  BRA.U UP0, `(.L_x_28) ;  /* 0x0000000100047547 */ /* 0x000fea000b800000 */
[----:B-1----:R-:W-:Y:S05]  /*1d20*/  BPT.TRAP 0x1 ;  /* 0x000000040000795c */ /* 0x002fea0000300000 */
.L_x_28:
[----:B------:R-:W-:Y:S04]  /*1d30*/  BSSY.RECONVERGENT B0, `(.L_x_29) ;  /* 0x0000003000007945 */ /* 0x000fe80003800200 */
[----:B------:R-:W-:Y:S05]  /*1d40*/  @!P2 BRA `(.L_x_30) ;  /* 0x000000000004a947 */ /* 0x000fea0003800000 */
[----:B-1----:R-:W-:Y:S05]  /*1d50*/  BPT.TRAP 0x1 ;  /* 0x000000040000795c */ /* 0x002fea0000300000 */
.L_x_30:
[----:B-1----:R-:W-:Y:S05]  /*1d60*/  BSYNC.RECONVERGENT B0 ;  /* 0x0000000000007941 */ /* 0x002fea0003800200 */
.L_x_29:
[----:B------:R-:W-:Y:S02]  /*1d70*/  UIADD3 UR5, UPT, UPT, UR4, 0x1, URZ ;  /* 0x0000000104057890 */ /* 0x000fe4000fffe0ff */
[----:B------:R-:W-:Y:S02]  /*1d80*/  ULEA UR32, UR4, UR6, 0xe ;  /* 0x0000000604207291 */ /* 0x000fe4000f8e70ff */
[----:B------:R-:W-:Y:S02]  /*1d90*/  UISETP.NE.AND UP0, UPT, UR5, 0x8, UPT ;  /* 0x000000080500788c */ /* 0x000fe4000bf05270 */
[----:B------:R-:W-:Y:S02]  /*1da0*/  UIADD3 UR16, UP1, UPT, UR26, 0x80, URZ ;  /* 0x000000801a107890 */ /* 0x000fe4000ff3e0ff */
[----:B------:R-:W-:Y:S02]  /*1db0*/  USEL UR8, URZ, 0x1, UP0 ;  /* 0x00000001ff087887 */ /* 0x000fe40008000000 */
[----:B------:R-:W-:-:S02]  /*1dc0*/  USEL UR5, UR5, URZ, UP0 ;  /* 0x000000ff05057287 */ /* 0x000fc40008000000 */
[----:B------:R-:W-:Y:S02]  /*1dd0*/  UIADD3 UR14, UP0, UPT, UR26, 0x180, URZ ;  /* 0x000001801a0e7890 */ /* 0x000fe4000ff1e0ff */
[----:B------:R-:W-:Y:S01]  /*1de0*/  LOP3.LUT R12, R12, UR8, RZ, 0x3c, !PT ;  /* 0x000000080c0c7c12 */ /* 0x000fe2000f8e3cff */
[----:B------:R-:W-:Y:S02]  /*1df0*/  ULEA UR8, UR4, UR24, 0xd ;  /* 0x0000001804087291 */ /* 0x000fe4000f8e68ff */
[----:B------:R-:W-:Y:S01]  /*1e00*/  ULEA UR7, UR5, UR6, 0x3 ;  /* 0x0000000605077291 */ /* 0x000fe2000f8e18ff */
[----:B--2---:R-:W-:Y:S01]  /*1e10*/  SHF.L.U32 R0, R12, 0x1f, RZ ;  /* 0x0000001f0c007819 */ /* 0x004fe200000006ff */
[----:B------:R-:W-:Y:S02]  /*1e20*/  ULOP3.LUT UR33, UR33, 0xfefffff8, URZ, 0xc0, !UPT ;  /* 0xfefffff821217892 */ /* 0x000fe4000f8ec0ff */
[----:B------:R-:W-:Y:S02]  /*1e30*/  UIADD3.X UR17, UPT, UPT, URZ, UR27, URZ, UP1, !UPT ;  /* 0x0000001bff117290 */ /* 0x000fe40008ffe4ff */
[----:B------:R-:W-:-:S02]  /*1e40*/  UIADD3 UR32, UPT, UPT, UR32, 0x8400, URZ ;  /* 0x0000840020207890 */ /* 0x000fc4000fffe0ff */
[----:B------:R-:W-:Y:S01]  /*1e50*/  UIADD3 UR8, UPT, UPT, UR6, 0x28400, UR8 ;  /* 0x0002840006087890 */ /* 0x000fe2000fffe008 */
[----:B------:R4:W1:Y:S01]  /*1e60*/  SYNCS.PHASECHK.TRANS64.TRYWAIT P0, [UR7+0x40], R0 ;  /* 0x00004000ff0075a7 */ /* 0x0008620008001107 */
[----:B------:R-:W-:Y:S02]  /*1e70*/  UIADD3.X UR15, UPT, UPT, URZ, UR27, URZ, UP0, !UPT ;  /* 0x0000001bff0f7290 */ /* 0x000fe400087fe4ff */
[----:B------:R-:W-:Y:S01]  /*1e80*/  UPRMT UR4, URZ, 0x5410, UR21 ;  /* 0x00005410ff047896 */ /* 0x000fe20008000015 */
[----:B------:R-:W-:Y:S01]  /*1e90*/  UMOV UR18, 0x0 ;  /* 0x0000000000127882 */ /* 0x000fe20000000000 */
[----:B------:R-:W-:Y:S01]  /*1ea0*/  UMOV UR19, 0x10000000 ;  /* 0x1000000000137882 */ /* 0x000fe20000000000 */
[----:B------:R-:W-:Y:S01]  /*1eb0*/  UMOV UR10, UR34 ;  /* 0x00000022000a7c82 */ /* 0x000fe20008000000 */
[----:B------:R-:W-:Y:S01]  /*1ec0*/  UMOV UR12, UR36 ;  /* 0x00000024000c7c82 */ /* 0x000fe20008000000 */
[----:B------:R-:W-:Y:S01]  /*1ed0*/  UMOV UR9, UR33 ;  /* 0x0000002100097c82 */ /* 0x000fe20008000000 */
[----:B------:R2:W-:Y:S01]  /*1ee0*/  UTMALDG.3D.2CTA [UR32], [UR16], desc[UR18] ;  /* 0x00001220100075b4 */ /* 0x0005e20008211000 */
[----:B------:R-:W-:-:S02]  /*1ef0*/  UMOV UR7, UR28 ;  /* 0x0000001c00077c82 */ /* 0x000fc40008000000 */
[----:B------:R3:W-:Y:S01]  /*1f00*/  UTMALDG.3D.MULTICAST.2CTA [UR8], [UR14], UR4, desc[UR18] ;  /* 0x000012080e0073b4 */ /* 0x0007e20008211804 */
[----:B--2---:R-:W-:Y:S01]  /*1f10*/  UIADD3 UR34, UPT, UPT, UR34, 0x80, URZ ;  /* 0x0000008022227890 */ /* 0x004fe2000fffe0ff */
[----:B---3--:R-:W-:Y:S01]  /*1f20*/  UMOV UR4, UR5 ;  /* 0x0000000500047c82 */ /* 0x008fe20008000000 */
[----:B------:R-:W-:Y:S10]  /*1f30*/  BRA.U UP2, `(.L_x_31) ;  /* 0xfffffffd02487547 */ /* 0x000ff4000b83ffff */
.L_x_25:
[----:B------:R-:W-:Y:S01]  /*1f40*/  ULEA UR4, UR5, UR6, 0x3 ;  /* 0x0000000605047291 */ /* 0x000fe2000f8e18ff */
[----:B--2-4-:R-:W-:Y:S01]  /*1f50*/  SHF.L.U32 R0, R12, 0x1f, RZ ;  /* 0x0000001f0c007819 */ /* 0x014fe200000006ff */
[----:B------:R-:W-:Y:S01]  /*1f60*/  @!P1 SYNCS.ARRIVE.TRANS64.A1T0 RZ, [UR6+0xa8], RZ ;  /* 0x0000a8ffffff99a7 */ /* 0x000fe20008100006 */
[----:B------:R-:W-:-:S06]  /*1f70*/  UISETP.GT.AND UP0, UPT, UR41, UR40, UPT ;  /* 0x000000282900728c */ /* 0x000fcc000bf04270 */
[----:B-1-3--:R1:W2:Y:S03]  /*1f80*/  SYNCS.PHASECHK.TRANS64.TRYWAIT P0, [UR4+0x40], R0 ;  /* 0x00004000ff0075a7 */ /* 0x00a2a60008001104 */
[----:B------:R-:W-:Y:S05]  /*1f90*/  BRA.U !UP0, `(.L_x_32) ;  /* 0x0000000108c47547 */ /* 0x000fea000b800000 */
[----:B------:R-:W-:Y:S01]  /*1fa0*/  UIADD3 UR13, UPT, UPT, UR45, UR7, URZ ;  /* 0x000000072d0d7290 */ /* 0x000fe2000fffe0ff */
[----:B------:R-:W-:-:S11]  /*1fb0*/  UMOV UR4, UR5 ;  /* 0x0000000500047c82 */ /* 0x000fd60008000000 */
.L_x_38:
[----:B------:R-:W-:Y:S01]  /*1fc0*/  ULEA UR17, UR4, UR6, 0x3 ;  /* 0x0000000604117291 */ /* 0x000fe2000f8e18ff */
[----:B--2---:R-:W-:Y:S01]  /*1fd0*/  @P3 MOV R2, 0xc000 ;  /* 0x0000c00000023802 */ /* 0x004fe20000000f00 */
[----:B--2-4-:R-:W-:Y:S10]  /*1fe0*/  @P0 BRA `(.L_x_33) ;  /* 0x00000000000c0947 */ /* 0x014ff40003800000 */
[----:B------:R-:W-:-:S04]  /*1ff0*/  SHF.L.U32 R3, R12, 0x1f, RZ ;  /* 0x0000001f0c037819 */ /* 0x000fc800000006ff */
[----:B------:R-:W2:Y:S02]  /*2000*/  SYNCS.PHASECHK.TRANS64.TRYWAIT P0, [UR17+0x40], R3 ;  /* 0x00004003ff0075a7 */ /* 0x000ea40008001111 */
[----:B--2---:R-:W-:Y:S05]  /*2010*/  @!P0 BRA `(.L_x_34) ;  /* 0x0000007400108947 */ /* 0x004fea0003800000 */
.L_x_33:
[----:B------:R2:W-:Y:S01]  /*2020*/  @P3 SYNCS.ARRIVE.TRANS64 RZ, [UR17], R2 ;  /* 0x00000002ffff39a7 */ /* 0x0005e20008000011 */
[----:B------:R-:W-:-:S04]  /*2030*/  ULOP3.LUT UR5, UR25, 0x2, URZ, 0xfc, !UPT ;  /* 0x0000000219057892 */ /* 0x000fc8000f8efcff */
[----:B------:R-:W-:-:S09]  /*2040*/  UISETP.NE.AND UP0, UPT, UR5, 0x2, UPT ;  /* 0x000000020500788c */ /* 0x000fd2000bf05270 */
[----:B------:R-:W-:Y:S05]  /*2050*/  BRA.U UP0, `(.L_x_35) ;  /* 0x0000000100047547 */ /* 0x000fea000b800000 */
[----:B------:R-:W-:Y:S05]  /*2060*/  BPT.TRAP 0x1 ;  /* 0x000000040000795c */ /* 0x000fea0000300000 */
.L_x_35:
[----:B------:R-:W-:Y:S04]  /*2070*/  BSSY.RECONVERGENT B0, `(.L_x_36) ;  /* 0x0000003000007945 */ /* 0x000fe80003800200 */
[----:B------:R-:W-:Y:S05]  /*2080*/  @!P2 BRA `(.L_x_37) ;  /* 0x000000000004a947 */ /* 0x000fea0003800000 */
[----:B------:R-:W-:Y:S05]  /*2090*/  BPT.TRAP 0x1 ;  /* 0x000000040000795c */ /* 0x000fea0000300000 */
.L_x_37:
[----:B------:R-:W-:Y:S05]  /*20a0*/  BSYNC.RECONVERGENT B0 ;  /* 0x0000000000007941 */ /* 0x000fea0003800200 */
.L_x_36:
[----:B------:R-:W-:Y:S02]  /*20b0*/  UIADD3 UR5, UPT, UPT, UR4, 0x1, URZ ;  /* 0x0000000104057890 */ /* 0x000fe4000fffe0ff */
[----:B------:R-:W-:Y:S02]  /*20c0*/  USHF.L.U32 UR18, UR7, 0x7, URZ ;  /* 0x0000000707127899 */ /* 0x000fe400080006ff */
[----:B------:R-:W-:Y:S02]  /*20d0*/  UISETP.NE.AND UP0, UPT, UR5, 0x8, UPT ;  /* 0x000000080500788c */ /* 0x000fe4000bf05270 */
[----:B------:R-:W-:Y:S02]  /*20e0*/  UIADD3 UR7, UPT, UPT, UR7, 0x1, URZ ;  /* 0x0000000107077890 */ /* 0x000fe4000fffe0ff */
[----:B------:R-:W-:Y:S02]  /*20f0*/  USEL UR9, URZ, 0x1, UP0 ;  /* 0x00000001ff097887 */ /* 0x000fe40008000000 */
[----:B------:R-:W-:-:S02]  /*2100*/  USEL UR5, UR5, URZ, UP0 ;  /* 0x000000ff05057287 */ /* 0x000fc40008000000 */
[----:B------:R-:W-:Y:S02]  /*2110*/  UIADD3 UR14, UP0, UPT, UR26, 0x180, URZ ;  /* 0x000001801a0e7890 */ /* 0x000fe4000ff1e0ff */
[----:B------:R-:W-:Y:S01]  /*2120*/  ULEA UR8, UR5, UR6, 0x3 ;  /* 0x0000000605087291 */ /* 0x000fe2000f8e18ff */
[----:B------:R-:W-:Y:S01]  /*2130*/  LOP3.LUT R12, R12, UR9, RZ, 0x3c, !PT ;  /* 0x000000090c0c7c12 */ /* 0x000fe2000f8e3cff */
[----:B------:R-:W-:Y:S02]  /*2140*/  ULEA UR16, UR4, UR6, 0xe ;  /* 0x0000000604107291 */ /* 0x000fe4000f8e70ff */
[----:B------:R-:W-:Y:S01]  /*2150*/  UIADD3 UR22, UP1, UPT, UR26, 0x80, URZ ;  /* 0x000000801a167890 */ /* 0x000fe2000ff3e0ff */
[----:B-1----:R-:W-:Y:S01]  /*2160*/  SHF.L.U32 R0, R12, 0x1f, RZ ;  /* 0x0000001f0c007819 */ /* 0x002fe200000006ff */
[----:B------:R-:W-:Y:S02]  /*2170*/  UIADD3.X UR15, UPT, UPT, URZ, UR27, URZ, UP0, !UPT ;  /* 0x0000001bff0f7290 */ /* 0x000fe400087fe4ff */
[----:B------:R-:W-:Y:S01]  /*2180*/  UISETP.NE.AND UP0, UPT, UR7, UR13, UPT ;  /* 0x0000000d0700728c */ /* 0x000fe2000bf05270 */
[----:B------:R3:W4:Y:S01]  /*2190*/  SYNCS.PHASECHK.TRANS64.TRYWAIT P0, [UR8+0x40], R0 ;  /* 0x00004000ff0075a7 */ /* 0x0007220008001108 */
[----:B------:R-:W-:-:S02]  /*21a0*/  ULEA UR8, UR4, UR24, 0xd ;  /* 0x0000001804087291 */ /* 0x000fc4000f8e68ff */
[----:B------:R-:W-:Y:S02]  /*21b0*/  ULOP3.LUT UR17, UR17, 0xfefffff8, URZ, 0xc0, !UPT ;  /* 0xfefffff811117892 */ /* 0x000fe4000f8ec0ff */
[----:B------:R-:W-:Y:S02]  /*21c0*/  UIADD3 UR16, UPT, UPT, UR16, 0x8400, URZ ;  /* 0x0000840010107890 */ /* 0x000fe4000fffe0ff */
[----:B------:R-:W-:Y:S02]  /*21d0*/  UIADD3.X UR23, UPT, UPT, URZ, UR27, URZ, UP1, !UPT ;  /* 0x0000001bff177290 */ /* 0x000fe40008ffe4ff */
[----:B------:R-:W-:Y:S02]  /*21e0*/  UIADD3 UR8, UPT, UPT, UR6, 0x28400, UR8 ;  /* 0x0002840006087890 */ /* 0x000fe4000fffe008 */
[----:B------:R-:W-:Y:S01]  /*21f0*/  UPRMT UR4, URZ, 0x5410, UR21 ;  /* 0x00005410ff047896 */ /* 0x000fe20008000015 */
[----:B------:R-:W-:Y:S01]  /*2200*/  UMOV UR30, 0x0 ;  /* 0x00000000001e7882 */ /* 0x000fe20000000000 */
[----:B------:R-:W-:Y:S01]  /*2210*/  UMOV UR31, 0x10000000 ;  /* 0x10000000001f7882 */ /* 0x000fe20000000000 */
[----:B------:R-:W-:Y:S01]  /*2220*/  UMOV UR19, UR35 ;  /* 0x0000002300137c82 */ /* 0x000fe20008000000 */
[----:B------:R-:W-:Y:S01]  /*2230*/  UMOV UR20, UR36 ;  /* 0x0000002400147c82 */ /* 0x000fe20008000000 */
[----:B------:R-:W-:Y:S01]  /*2240*/  UMOV UR12, UR36 ;  /* 0x00000024000c7c82 */ /* 0x000fe20008000000 */
[----:B------:R-:W-:Y:S01]  /*2250*/  UMOV UR9, UR17 ;  /* 0x0000001100097c82 */ /* 0x000fe20008000000 */
[----:B------:R-:W-:Y:S01]  /*2260*/  UMOV UR10, UR18 ;  /* 0x00000012000a7c82 */ /* 0x000fe20008000000 */
[----:B------:R-:W-:Y:S01]  /*2270*/  UTMALDG.3D.2CTA [UR16], [UR22], desc[UR30] ;  /* 0x00001e10160075b4 */ /* 0x000fe20008211000 */
[----:B------:R1:W-:Y:S02]  /*2280*/  UTMALDG.3D.MULTICAST.2CTA [UR8], [UR14], UR4, desc[UR30] ;  /* 0x00001e080e0073b4 */ /* 0x0003e40008211804 */
[----:B-1----:R-:W-:Y:S01]  /*2290*/  UMOV UR4, UR5 ;  /* 0x0000000500047c82 */ /* 0x002fe20008000000 */
[----:B---3--:R-:W-:Y:S05]  /*22a0*/  BRA.U UP0, `(.L_x_38) ;  /* 0xfffffffd00447547 */ /* 0x008fea000b83ffff */
.L_x_32:
[C---:B------:R-:W-:Y:S01]  /*22b0*/  LEA R3, R11.reuse, UR6, 0x3 ;  /* 0x000000060b037c11 */ /* 0x040fe2000f8e18ff */
[----:B------:R-:W-:Y:S01]  /*22c0*/  NOP ;  /* 0x0000000000007918 */ /* 0x000fe20000000000 */
[----:B-1----:R-:W-:Y:S02]  /*22d0*/  SHF.L.U32 R0, R10, 0x1f, RZ ;  /* 0x0000001f0a007819 */ /* 0x002fe400000006ff */
[----:B------:R-:W-:Y:S02]  /*22e0*/  LEA R5, R11, UR6, 0x4 ;  /* 0x000000060b057c11 */ /* 0x000fe4000f8e20ff */
[----:B--2-4-:R-:W1:Y:S02]  /*22f0*/  SYNCS.PHASECHK.TRANS64.TRYWAIT P0, [R3+URZ+0xb0], R0 ;  /* 0x0000b000030075a7 */ /* 0x014e6400080011ff */
[----:B-1----:R-:W-:Y:S05]  /*2300*/  @!P0 BRA `(.L_x_39) ;  /* 0x00000070006c8947 */ /* 0x002fea0003800000 */
.L_x_130:
[----:B------:R-:W2:Y:S01]  /*2310*/  LDS.128 R4, [R5+0x140] ;  /* 0x0001400005047984 */ /* 0x000ea20000000c00 */
[----:B------:R-:W-:Y:S01]  /*2320*/  UISETP.GE.AND UP0, UPT, UR42, 0x1, UPT ;  /* 0x000000012a00788c */ /* 0x000fe2000bf06270 */
[----:B------:R-:W-:Y:S01]  /*2330*/  @!PT LDS RZ, [RZ] ;  /* 0x00000000fffff984 */ /* 0x000fe20000000800 */
[----:B------:R-:W-:Y:S01]  /*2340*/  @!PT LDS RZ, [RZ] ;  /* 0x00000000fffff984 */ /* 0x000fe20000000800 */
[----:B------:R-:W-:Y:S01]  /*2350*/  @!PT LDS RZ, [RZ] ;  /* 0x00000000fffff984 */ /* 0x000fe20000000800 */
[----:B------:R-:W-:Y:S01]  /*2360*/  @!PT LDS RZ, [RZ] ;  /* 0x00000000fffff984 */ /* 0x000fe20000000800 */
[----:B------:R3:W-:Y:S06]  /*2370*/  MEMBAR.ALL.CTA ;  /* 0x0000000000007992 */ /* 0x0007ec0000008000 */
[----:B---3--:R-:W3:Y:S01]  /*2380*/  FENCE.VIEW.ASYNC.S ;  /* 0x00000000000073c6 */ /* 0x008ee20000000000 */
[----:B--2---:R-:W-:-:S13]  /*2390*/  LOP3.LUT P0, RZ, R6, 0x1, RZ, 0xc0, !PT ;  /* 0x0000000106ff7812 */ /* 0x004fda000780c0ff */
[----:B---3--:R-:W-:Y:S01]  /*23a0*/  VOTEU.ANY UP1, P0 ;  /* 0x0000000000ff7886 */ /* 0x008fe20000020100 */
[----:B------:R-:W-:-:S13]  /*23b0*/  PLOP3.LUT P0, PT, PT, PT, UP1, 0x80, 0x8 ;  /* 0x000000000008781c */ /* 0x000fda0003f0f018 */
[----:B-1----:R-:W-:Y:S02]  /*23c0*/  @P0 LOP3.LUT R0, R5, 0xffff, RZ, 0xc0, !PT ;  /* 0x0000ffff05000812 */ /* 0x002fe400078ec0ff */
[----:B------:R-:W-:Y:S02]  /*23d0*/  @P0 MOV R2, R4 ;  /* 0x0000000400020202 */ /* 0x000fe40000000f00 */
[----:B------:R-:W-:Y:S01]  /*23e0*/  @P0 R2UR UR7, R0 ;  /* 0x00000000000702ca */ /* 0x000fe200000e0000 */
[----:B------:R-:W-:Y:S01]  /*23f0*/  VIADD R0, R3, 0xc0 ;  /* 0x000000c003007836 */ /* 0x000fe20000000000 */
[----:B------:R-:W-:Y:S02]  /*2400*/  @P0 SHF.R.U32.HI R4, RZ, 0x10, R5 ;  /* 0x00000010ff040819 */ /* 0x000fe40000011605 */
[----:B------:R-:W-:Y:S02]  /*2410*/  @P0 R2UR UR8, R2 ;  /* 0x00000000020802ca */ /* 0x000fe400000e0000 */
[----:B------:R-:W-:-:S02]  /*2420*/  PRMT R0, RZ, 0x654, R0 ;  /* 0x00000654ff007816 */ /* 0x000fc40000000000 */
[----:B------:R-:W-:Y:S02]  /*2430*/  @P0 R2UR UR4, R4 ;  /* 0x00000000040402ca */ /* 0x000fe400000e0000 */
[----:B------:R1:W-:Y:S03]  /*2440*/  SYNCS.ARRIVE.TRANS64.RED.A1T0 RZ, [R0+URZ], RZ ;  /* 0x000000ff00ff79a7 */ /* 0x0003e600081004ff */
[----:B------:R-:W-:-:S04]  /*2450*/  @UP1 UMOV UR29, UR7 ;  /* 0x00000007001d1c82 */ /* 0x000fc80008000000 */
[----:B------:R-:W-:-:S04]  /*2460*/  @UP1 UMOV UR37, UR8 ;  /* 0x0000000800251c82 */ /* 0x000fc80008000000 */
[----:B------:R-:W-:Y:S01]  /*2470*/  @UP1 UMOV UR36, UR4 ;  /* 0x0000000400241c82 */ /* 0x000fe20008000000 */
[----:B------:R-:W-:Y:S05]  /*2480*/  BRA.U !UP0, `(.L_x_40) ;  /* 0x0000000108d47547 */ /* 0x000fea000b800000 */
[----:B------:R-:W2:Y:S01]  /*2490*/  LDCU.128 UR12, c[0x0][0xb10] ;  /* 0x00016200ff0c77ac */ /* 0x000ea20008000c00 */
[----:B------:R-:W3:Y:S01]  /*24a0*/  LDCU UR30, c[0x0][0xb20] ;  /* 0x00016400ff1e77ac */ /* 0x000ee20008000800 */
[----:B------:R-:W4:Y:S01]  /*24b0*/  LDCU UR20, c[0x0][0xb0c] ;  /* 0x00016180ff1477ac */ /* 0x000f220008000800 */
[----:B------:R-:W1:Y:S01]  /*24c0*/  LDCU.64 UR10, c[0x0][0xb28] ;  /* 0x00016500ff0a77ac */ /* 0x000e620008000a00 */
[----:B------:R-:W-:Y:S02]  /*24d0*/  UISETP.NE.AND UP3, UPT, UR42, 0x1, UPT ;  /* 0x000000012a00788c */ /* 0x000fe4000bf65270 */
[----:B--2---:R-:W-:Y:S02]  /*24e0*/  UIMAD.WIDE.U32 UR16, UR38, UR15, URZ ;  /* 0x0000000f261072a5 */ /* 0x004fe4000f8e00ff */
[----:B------:R-:W-:Y:S02]  /*24f0*/  UIMAD.WIDE.U32 UR8, UR39, UR12, URZ ;  /* 0x0000000c270872a5 */ /* 0x000fe4000f8e00ff */
[----:B------:R-:W-:-:S02]  /*2500*/  UISETP.NE.AND UP0, UPT, UR14, 0x1, UPT ;  /* 0x000000010e00788c */ /* 0x000fc4000bf05270 */
[----:B------:R-:W-:Y:S01]  /*2510*/  UIMAD.WIDE.U32 UR22, UR29, UR15, URZ ;  /* 0x0000000f1d1672a5 */ /* 0x000fe2000f8e00ff */
[----:B------:R-:W-:Y:S02]  /*2520*/  UMOV UR16, UR17 ;  /* 0x0000001100107c82 */ /* 0x000fe40008000000 */
[----:B------:R-:W-:Y:S01]  /*2530*/  UMOV UR8, UR9 ;  /* 0x0000000900087c82 */ /* 0x000fe20008000000 */
[----:B---3--:R-:W-:Y:S02]  /*2540*/  USHF.R.U32.HI UR16, URZ, UR30, UR16 ;  /* 0x0000001eff107299 */ /* 0x008fe40008011610 */
[----:B----4-:R-:W-:Y:S02]  /*2550*/  UISETP.NE.AND UP2, UPT, UR20, 0x1, UPT ;  /* 0x000000011400788c */ /* 0x010fe4000bf45270 */
[----:B------:R-:W-:Y:S02]  /*2560*/  USHF.R.U32.HI UR8, URZ, UR13, UR8 ;  /* 0x0000000dff087299 */ /* 0x000fe40008011608 */
[----:B------:R-:W-:-:S02]  /*2570*/  USEL UR7, UR38, UR16, !UP0 ;  /* 0x0000001026077287 */ /* 0x000fc4000c000000 */
[----:B------:R-:W-:Y:S02]  /*2580*/  USEL UR8, UR39, UR8, !UP2 ;  /* 0x0000000827087287 */ /* 0x000fe4000d000000 */
[----:B-1----:R-:W-:Y:S01]  /*2590*/  UIMAD.WIDE.U32 UR16, UR7, UR10, URZ ;  /* 0x0000000a071072a5 */ /* 0x002fe2000f8e00ff */
[----:B------:R-:W-:Y:S01]  /*25a0*/  UMOV UR4, UR23 ;  /* 0x0000001700047c82 */ /* 0x000fe20008000000 */
[----:B------:R-:W-:Y:S02]  /*25b0*/  UIMAD.WIDE.U32 UR18, UR37, UR12, URZ ;  /* 0x0000000c251272a5 */ /* 0x000fe4000f8e00ff */
[----:B------:R-:W-:-:S03]  /*25c0*/  UIMAD.WIDE.U32 UR22, UR8, UR10, URZ ;  /* 0x0000000a081672a5 */ /* 0x000fc6000f8e00ff */
[----:B------:R-:W-:Y:S01]  /*25d0*/  UMOV UR16, UR17 ;  /* 0x0000001100107c82 */ /* 0x000fe20008000000 */
[----:B------:R-:W-:Y:S02]  /*25e0*/  USHF.R.U32.HI UR4, URZ, UR30, UR4 ;  /* 0x0000001eff047299 */ /* 0x000fe40008011604 */
[----:B------:R-:W-:Y:S01]  /*25f0*/  @UP3 USHF.R.U32.HI UR7, URZ, UR11, UR16 ;  /* 0x0000000bff073299 */ /* 0x000fe20008011610 */
[----:B------:R-:W-:Y:S01]  /*2600*/  UMOV UR18, UR19 ;  /* 0x0000001300127c82 */ /* 0x000fe20008000000 */
[----:B------:R-:W-:Y:S01]  /*2610*/  UMOV UR22, UR23 ;  /* 0x0000001700167c82 */ /* 0x000fe20008000000 */
[----:B------:R-:W-:Y:S02]  /*2620*/  USHF.R.U32.HI UR13, URZ, UR13, UR18 ;  /* 0x0000000dff0d7299 */ /* 0x000fe40008011612 */
[----:B------:R-:W-:Y:S02]  /*2630*/  USEL UR4, UR29, UR4, !UP0 ;  /* 0x000000041d047287 */ /* 0x000fe4000c000000 */
[----:B------:R-:W-:-:S02]  /*2640*/  @UP3 USHF.R.U32.HI UR8, URZ, UR11, UR22 ;  /* 0x0000000bff083299 */ /* 0x000fc40008011616 */
[----:B------:R-:W-:Y:S02]  /*2650*/  UIMAD UR9, UR42, UR7, URZ ;  /* 0x000000072a0972a4 */ /* 0x000fe4000f8e02ff */
[----:B------:R-:W-:Y:S02]  /*2660*/  USEL UR7, UR37, UR13, !UP2 ;  /* 0x0000000d25077287 */ /* 0x000fe4000d000000 */
[----:B------:R-:W-:Y:S02]  /*2670*/  UIMAD UR12, UR42, UR8, URZ ;  /* 0x000000082a0c72a4 */ /* 0x000fe4000f8e02ff */
[----:B------:R-:W-:Y:S02]  /*2680*/  UISETP.GE.AND UP0, UPT, UR4, UR9, UPT ;  /* 0x000000090400728c */ /* 0x000fe4000bf06270 */
[----:B------:R-:W-:Y:S02]  /*2690*/  UIMAD.WIDE.U32 UR16, UR4, UR10, URZ ;  /* 0x0000000a041072a5 */ /* 0x000fe4000f8e00ff */
[----:B------:R-:W-:-:S02]  /*26a0*/  UISETP.GE.OR UP0, UPT, UR7, UR12, UP0 ;  /* 0x0000000c0700728c */ /* 0x000fc40008706670 */
[----:B------:R-:W-:Y:S02]  /*26b0*/  UIMAD.WIDE.U32 UR12, UR7, UR10, URZ ;  /* 0x0000000a070c72a5 */ /* 0x000fe4000f8e00ff */
[----:B------:R-:W-:Y:S01]  /*26c0*/  UIADD3 UR15, UPT, UPT, -UR4, URZ, URZ ;  /* 0x000000ff040f7290 */ /* 0x000fe2000fffe1ff */
[----:B------:R-:W-:Y:S01]  /*26d0*/  UMOV UR10, UR17 ;  /* 0x00000011000a7c82 */ /* 0x000fe20008000000 */
[----:B------:R-:W-:Y:S02]  /*26e0*/  UIADD3 UR12, UPT, UPT, -UR7, URZ, URZ ;  /* 0x000000ff070c7290 */ /* 0x000fe4000fffe1ff */
        /* <DEDUP_REMOVED lines=15> */
.L_x_40:
[----:B------:R-:W2:Y:S02]  /*27e0*/  LDCU UR4, c[0x0][0xb30] ;  /* 0x00016600ff0477ac */ /* 0x000ea40008000800 */
[----:B--2---:R-:W-:-:S09]  /*27f0*/  UISETP.NE.AND UP0, UPT, UR4, 0x1, UPT ;  /* 0x000000010400788c */ /* 0x004fd2000bf05270 */
[----:B------:R-:W-:Y:S05]  /*2800*/  BRA.U UP0, `(.L_x_41) ;  /* 0x0000000100447547 */ /* 0x000fea000b800000 */
[----:B------:R-:W2:Y:S01]  /*2810*/  LDCU.128 UR12, c[0x0][0xb10] ;  /* 0x00016200ff0c77ac */ /* 0x000ea20008000c00 */
[----:B------:R-:W3:Y:S01]  /*2820*/  LDCU UR16, c[0x0][0xb0c] ;  /* 0x00016180ff1077ac */ /* 0x000ee20008000800 */
[----:B------:R-:W4:Y:S01]  /*2830*/  LDCU UR17, c[0x0][0xb20] ;  /* 0x00016400ff1177ac */ /* 0x000f220008000800 */
[----:B--2---:R-:W-:Y:S02]  /*2840*/  UIMAD.WIDE.U32 UR10, UR37, UR12, URZ ;  /* 0x0000000c250a72a5 */ /* 0x004fe4000f8e00ff */
[----:B------:R-:W-:Y:S02]  /*2850*/  UIMAD.WIDE.U32 UR8, UR29, UR15, URZ ;  /* 0x0000000f1d0872a5 */ /* 0x000fe4000f8e00ff */
[----:B---3--:R-:W-:Y:S02]  /*2860*/  UISETP.NE.AND UP2, UPT, UR16, 0x1, UPT ;  /* 0x000000011000788c */ /* 0x008fe4000bf45270 */
[----:B------:R-:W-:Y:S01]  /*2870*/  UISETP.NE.AND UP0, UPT, UR14, 0x1, UPT ;  /* 0x000000010e00788c */ /* 0x000fe2000bf05270 */
[----:B------:R-:W-:-:S02]  /*2880*/  UMOV UR7, UR11 ;  /* 0x0000000b00077c82 */ /* 0x000fc40008000000 */
[----:B------:R-:W-:Y:S01]  /*2890*/  UMOV UR4, UR9 ;  /* 0x0000000900047c82 */ /* 0x000fe20008000000 */
[----:B------:R-:W-:Y:S02]  /*28a0*/  USHF.R.U32.HI UR7, URZ, UR13, UR7 ;  /* 0x0000000dff077299 */ /* 0x000fe40008011607 */
[----:B----4-:R-:W-:Y:S02]  /*28b0*/  USHF.R.U32.HI UR4, URZ, UR17, UR4 ;  /* 0x00000011ff047299 */ /* 0x010fe40008011604 */
[----:B------:R-:W-:Y:S02]  /*28c0*/  USEL UR7, UR37, UR7, !UP2 ;  /* 0x0000000725077287 */ /* 0x000fe4000d000000 */
[----:B------:R-:W-:-:S04]  /*28d0*/  USEL UR4, UR29, UR4, !UP0 ;  /* 0x000000041d047287 */ /* 0x000fc8000c000000 */
[----:B------:R-:W-:Y:S02]  /*28e0*/  UIADD3 UR8, UPT, UPT, UR7, -UR4, URZ ;  /* 0x8000000407087290 */ /* 0x000fe4000fffe0ff */
[----:B------:R-:W-:Y:S02]  /*28f0*/  UIADD3 UR4, UPT, UPT, -UR7, UR4, URZ ;  /* 0x0000000407047290 */ /* 0x000fe4000fffe1ff */
[----:B------:R-:W-:Y:S02]  /*2900*/  UIMAD UR29, UR8, UR14, UR29 ;  /* 0x0000000e081d72a4 */ /* 0x000fe4000f8e021d */
[----:B------:R-:W-:-:S12]  /*2910*/  UIMAD UR37, UR4, UR16, UR37 ;  /* 0x00000010042572a4 */ /* 0x000fd8000f8e0225 */
.L_x_41:
[----:B------:R-:W-:Y:S01]  /*2920*/  VIADD R11, R11, 0x1 ;  /* 0x000000010b0b7836 */ /* 0x000fe20000000000 */
[----:B------:R-:W-:Y:S01]  /*2930*/  R2UR UR4, R142 ;  /* 0x000000008e0472ca */ /* 0x000fe200000e0000 */
[----:B------:R-:W-:Y:S01]  /*2940*/  UIADD3 UR20, UPT, UPT, UR37, UR63, URZ ;  /* 0x0000003f25147290 */ /* 0x000fe2000fffe0ff */
[----:B------:R-:W-:Y:S02]  /*2950*/  PLOP3.LUT P1, PT, PT, PT, PT, 0x80, 0x8 ;  /* 0x000000000008781c */ /* 0x000fe40003f2f070 */
[----:B------:R-:W-:-:S04]  /*2960*/  ISETP.NE.AND P0, PT, R11, 0x2, PT ;  /* 0x000000020b00780c */ /* 0x000fc80003f05270 */
[----:B------:R-:W-:Y:S02]  /*2970*/  SEL R3, RZ, 0x1, P0 ;  /* 0x00000001ff037807 */ /* 0x000fe40000000000 */
[----:B------:R-:W-:Y:S02]  /*2980*/  SEL R11, R11, RZ, P0 ;  /* 0x000000ff0b0b7207 */ /* 0x000fe40000000000 */
[----:B------:R-:W-:Y:S01]  /*2990*/  LOP3.LUT R10, R10, R3, RZ, 0x3c, !PT ;  /* 0x000000030a0a7212 */ /* 0x000fe200078e3cff */
[----:B------:R-:W-:Y:S01]  /*29a0*/  UIADD3 UR30, UPT, UPT, UR29, UR4, URZ ;  /* 0x000000041d1e7290 */ /* 0x000fe2000fffe0ff */
[----:B------:R-:W-:Y:S11]  /*29b0*/  BRA.U UP1, `(.L_x_42) ;  /* 0xfffffff101287547 */ /* 0x000ff6000b83ffff */
[----:B------:R-:W-:Y:S01]  /*29c0*/  UIADD3 UR7, UPT, UPT, UR6, 0x40, URZ ;  /* 0x0000004006077890 */ /* 0x000fe2000fffe0ff */
[----:B------:R-:W-:-:S03]  /*29d0*/  SHF.L.U32 R3, R12, 0x1f, RZ ;  /* 0x0000001f0c037819 */ /* 0x000fc600000006ff */
[----:B------:R-:W-:-:S09]  /*29e0*/  ULEA UR4, UR5, UR7, 0x3 ;  /* 0x0000000705047291 */ /* 0x000fd2000f8e18ff */
[----:B------:R-:W2:Y:S02]  /*29f0*/  SYNCS.PHASECHK.TRANS64.TRYWAIT P0, [UR4], R3 ;  /* 0x00000003ff0075a7 */ /* 0x000ea40008001104 */
[----:B--2---:R-:W-:Y:S05]  /*2a00*/  @!P0 BRA `(.L_x_43) ;  /* 0x0000006800c08947 */ /* 0x004fea0003800000 */
.L_x_132:
[----:B------:R-:W-:-:S04]  /*2a10*/  UIADD3 UR4, UPT, UPT, UR5, 0x1, URZ ;  /* 0x0000000105047890 */ /* 0x000fc8000fffe0ff */
[----:B------:R-:W-:-:S04]  /*2a20*/  UISETP.NE.AND UP0, UPT, UR4, 0x8, UPT ;  /* 0x000000080400788c */ /* 0x000fc8000bf05270 */
[----:B------:R-:W-:Y:S02]  /*2a30*/  USEL UR6, URZ, 0x1, UP0 ;  /* 0x00000001ff067887 */ /* 0x000fe40008000000 */
[----:B------:R-:W-:-:S04]  /*2a40*/  USEL UR4, UR4, URZ, UP0 ;  /* 0x000000ff04047287 */ /* 0x000fc80008000000 */
[----:B------:R-:W-:Y:S01]  /*2a50*/  ULEA UR5, UR4, UR7, 0x3 ;  /* 0x0000000704057291 */ /* 0x000fe2000f8e18ff */
[----:B------:R-:W-:-:S04]  /*2a60*/  LOP3.LUT R2, R12, UR6, RZ, 0x3c, !PT ;  /* 0x000000060c027c12 */ /* 0x000fc8000f8e3cff */
[----:B-1----:R-:W-:-:S04]  /*2a70*/  SHF.L.U32 R3, R2, 0x1f, RZ ;  /* 0x0000001f02037819 */ /* 0x002fc800000006ff */
[----:B------:R-:W1:Y:S02]  /*2a80*/  SYNCS.PHASECHK.TRANS64.TRYWAIT P0, [UR5], R3 ;  /* 0x00000003ff0075a7 */ /* 0x000e640008001105 */
[----:B-1----:R-:W-:Y:S05]  /*2a90*/  @!P0 BRA `(.L_x_44) ;  /* 0x0000006800b48947 */ /* 0x002fea0003800000 */
.L_x_134:
        /* <DEDUP_REMOVED lines=9> */
.L_x_136:
        /* <DEDUP_REMOVED lines=9> */
.L_x_138:
        /* <DEDUP_REMOVED lines=9> */
.L_x_140:
        /* <DEDUP_REMOVED lines=9> */
.L_x_142:
        /* <DEDUP_REMOVED lines=9> */
.L_x_144:
[----:B------:R-:W-:-:S04]  /*2d70*/  UIADD3 UR4, UPT, UPT, UR4, 0x1, URZ ;  /* 0x0000000104047890 */ /* 0x000fc8000fffe0ff */
[----:B------:R-:W-:-:S04]  /*2d80*/  UISETP.NE.AND UP0, UPT, UR4, 0x8, UPT ;  /* 0x000000080400788c */ /* 0x000fc8000bf05270 */
[----:B------:R-:W-:Y:S02]  /*2d90*/  USEL UR5, URZ, 0x1, UP0 ;  /* 0x00000001ff057887 */ /* 0x000fe40008000000 */
[----:B------:R-:W-:-:S04]  /*2da0*/  USEL UR4, UR4, URZ, UP0 ;  /* 0x000000ff04047287 */ /* 0x000fc80008000000 */
[----:B------:R-:W-:Y:S01]  /*2db0*/  ULEA UR4, UR4, UR7, 0x3 ;  /* 0x0000000704047291 */ /* 0x000fe2000f8e18ff */
[----:B-1----:R-:W-:-:S04]  /*2dc0*/  LOP3.LUT R3, R2, UR5, RZ, 0x3c, !PT ;  /* 0x0000000502037c12 */ /* 0x002fc8000f8e3cff */
[----:B------:R-:W-:Y:S01]  /*2dd0*/  SHF.L.U32 R3, R3, 0x1f, RZ ;  /* 0x0000001f03037819 */ /* 0x000fe200000006ff */
[----:B------:R-:W-:-:S07]  /*2de0*/  IMAD.U32 R0, RZ, RZ, UR4 ;  /* 0x00000004ff007e24 */ /* 0x000fce000f8e00ff */
.L_x_50:
[----:B-1----:R1:W2:Y:S02]  /*2df0*/  SYNCS.PHASECHK.TRANS64.TRYWAIT P0, [R0+URZ], R3 ;  /* 0x00000003000075a7 */ /* 0x0022a400080011ff */
[----:B--2---:R-:W-:Y:S05]  /*2e00*/  @!P0 NANOSLEEP.SYNCS 0x989680 ;  /* 0x009896800000895d */ /* 0x004fea0003900000 */
[----:B------:R-:W2:Y:S02]  /*2e10*/  @!P0 SYNCS.PHASECHK.TRANS64 P0, [R0+URZ], R3 ;  /* 0x00000003000085a7 */ /* 0x000ea400080010ff */
[----:B--2---:R-:W-:Y:S05]  /*2e20*/  @P0 EXIT ;  /* 0x000000000000094d */ /* 0x004fea0003800000 */
[----:B------:R-:W-:Y:S05]  /*2e30*/  BRA `(.L_x_50) ;  /* 0xfffffffc00ec7947 */ /* 0x000fea000383ffff */
.L_x_22:
[----:B------:R-:W-:-:S04]  /*2e40*/  UISETP.NE.AND UP0, UPT, UR46, URZ, UPT ;  /* 0x000000ff2e00728c */ /* 0x000fc8000bf05270 */
[----:B------:R-:W-:-:S09]  /*2e50*/  UISETP.NE.OR UP0, UPT, UR22, 0x1, UP0 ;  /* 0x000000011600788c */ /* 0x000fd20008705670 */
[----:B------:R-:W-:Y:S05]  /*2e60*/  BRA.U UP0, `(.L_x_51) ;  /* 0x0000000500487547 */ /* 0x000fea000b800000 */
[----:B------:R-:W-:Y:S01]  /*2e70*/  ISETP.GE.U32.AND P2, PT, R0, 0x8, PT ;  /* 0x000000080000780c */ /* 0x000fe20003f46070 */
[----:B------:R-:W-:Y:S01]  /*2e80*/  IMAD.MOV.U32 R12, RZ, RZ, 0x1 ;  /* 0x00000001ff0c7424 */ /* 0x000fe200078e00ff */
[----:B------:R-:W-:Y:S02]  /*2e90*/  CS2R R10, SRZ ;  /* 0x00000000000a7805 */ /* 0x000fe4000001ff00 */
[----:B------:R-:W-:Y:S01]  /*2ea0*/  CS2R R8, SRZ ;  /* 0x0000000000087805 */ /* 0x000fe2000001ff00 */
[----:B------:R-:W-:Y:S01]  /*2eb0*/  UMOV UR6, 0x400 ;  /* 0x0000040000067882 */ /* 0x000fe20000000000 */
[----:B------:R-:W-:Y:S01]  /*2ec0*/  UMOV UR5, URZ ;  /* 0x000000ff00057c82 */ /* 0x000fe20008000000 */
[----:B------:R-:W-:-:S12]  /*2ed0*/  ULEA UR6, UR46, UR6, 0x18 ;  /* 0x000000062e067291 */ /* 0x000fd8000f8ec0ff */
.L_x_55:
[----:B------:R-:W-:Y:S02]  /*2ee0*/  LEA R2, R8, UR6, 0x3 ;  /* 0x0000000608027c11 */ /* 0x000fe4000f8e18ff */
[----:B------:R-:W-:-:S03]  /*2ef0*/  SHF.L.U32 R5, R9, 0x1f, RZ ;  /* 0x0000001f09057819 */ /* 0x000fc600000006ff */
[----:B------:R-:W-:Y:S01]  /*2f00*/  VIADD R4, R2, 0x120 ;  /* 0x0000012002047836 */ /* 0x000fe20000000000 */
[----:B------:R-:W2:Y:S02]  /*2f10*/  SYNCS.PHASECHK.TRANS64.TRYWAIT P0, [R2+URZ+0x110], R5 ;  /* 0x00011005020075a7 */ /* 0x000ea400080011ff */
[----:B--2---:R-:W-:Y:S05]  /*2f20*/  @!P0 BRA `(.L_x_52) ;  /* 0x0000006800208947 */ /* 0x004fea0003800000 */
.L_x_145:
[----:B------:R-:W-:Y:S01]  /*2f30*/  ULEA UR4, UR5, UR6, 0x3 ;  /* 0x0000000605047291 */ /* 0x000fe2000f8e18ff */
[----:B------:R-:W-:Y:S02]  /*2f40*/  PRMT R4, RZ, 0x654, R4 ;  /* 0x00000654ff047816 */ /* 0x000fe40000000004 */
[----:B--2---:R-:W-:Y:S01]  /*2f50*/  SHF.L.U32 R5, R12, 0x1f, RZ ;  /* 0x0000001f0c057819 */ /* 0x004fe200000006ff */
[----:B------:R-:W-:Y:S01]  /*2f60*/  UIADD3 UR7, UPT, UPT, UR4, 0xb0, URZ ;  /* 0x000000b004077890 */ /* 0x000fe2000fffe0ff */
[----:B------:R2:W-:Y:S05]  /*2f70*/  SYNCS.ARRIVE.TRANS64.RED.A1T0 RZ, [R4+URZ], RZ ;  /* 0x000000ff04ff79a7 */ /* 0x0005ea00081004ff */
[----:B------:R-:W-:Y:S01]  /*2f80*/  IMAD.U32 R7, RZ, RZ, UR7 ;  /* 0x00000007ff077e24 */ /* 0x000fe2000f8e00ff */
[----:B------:R-:W3:Y:S04]  /*2f90*/  SYNCS.PHASECHK.TRANS64.TRYWAIT P0, [UR4+0xc0], R5 ;  /* 0x0000c005ff0075a7 */ /* 0x000ee80008001104 */
[----:B------:R-:W-:Y:S01]  /*2fa0*/  PRMT R6, R0, 0x654, R7 ;  /* 0x0000065400067816 */ /* 0x000fe20000000007 */
[----:B--2---:R-:W-:Y:S01]  /*2fb0*/  @!P2 IMAD.MOV.U32 R4, RZ, RZ, 0x10 ;  /* 0x00000010ff04a424 */ /* 0x004fe200078e00ff */
[----:B---3--:R-:W-:Y:S06]  /*2fc0*/  @!P0 BRA `(.L_x_53) ;  /* 0x00000068000c8947 */ /* 0x008fec0003800000 */
.L_x_147:
[----:B------:R-:W-:Y:S01]  /*2fd0*/  ULEA UR8, UR5, UR6, 0x4 ;  /* 0x0000000605087291 */ /* 0x000fe2000f8e20ff */
[----:B------:R-:W-:Y:S01]  /*2fe0*/  SEL R3, R6, R3, !P2 ;  /* 0x0000000306037207 */ /* 0x000fe20005000000 */
[----:B------:R-:W-:Y:S01]  /*2ff0*/  UIADD3 UR9, UPT, UPT, UR4, 0xb0, URZ ;  /* 0x000000b004097890 */ /* 0x000fe2000fffe0ff */
[----:B--2---:R-:W-:Y:S01]  /*3000*/  LEA R2, R11, UR6, 0x3 ;  /* 0x000000060b027c11 */ /* 0x004fe2000f8e18ff */
[----:B------:R-:W-:Y:S01]  /*3010*/  UIADD3 UR8, UPT, UPT, UR8, 0x140, URZ ;  /* 0x0000014008087890 */ /* 0x000fe2000fffe0ff */
[----:B------:R-:W-:Y:S01]  /*3020*/  SHF.L.U32 R5, R10, 0x1f, RZ ;  /* 0x0000001f0a057819 */ /* 0x000fe200000006ff */
[----:B------:R2:W-:Y:S01]  /*3030*/  @!P2 SYNCS.ARRIVE.TRANS64.RED RZ, [R3+URZ], R4 ;  /* 0x0000000403ffa9a7 */ /* 0x0005e200080004ff */
[----:B------:R-:W-:Y:S01]  /*3040*/  UIADD3 UR4, UPT, UPT, UR5, 0x1, URZ ;  /* 0x0000000105047890 */ /* 0x000fe2000fffe0ff */
[----:B------:R-:W-:-:S03]  /*3050*/  VIADD R8, R8, 0x1 ;  /* 0x0000000108087836 */ /* 0x000fc60000000000 */
[----:B------:R-:W-:Y:S02]  /*3060*/  UISETP.NE.AND UP0, UPT, UR4, 0x2, UPT ;  /* 0x000000020400788c */ /* 0x000fe4000bf05270 */
[----:B------:R-:W-:Y:S06]  /*3070*/  UGETNEXTWORKID.BROADCAST [UR8], [UR9] ;  /* 0x00000000080073ca */ /* 0x000fec0008000100 */
[----:B------:R-:W-:Y:S01]  /*3080*/  USEL UR7, URZ, 0x1, UP0 ;  /* 0x00000001ff077887 */ /* 0x000fe20008000000 */
[----:B------:R-:W-:Y:S01]  /*3090*/  ISETP.NE.AND P0, PT, R8, 0x2, PT ;  /* 0x000000020800780c */ /* 0x000fe20003f05270 */
[----:B------:R-:W-:Y:S01]  /*30a0*/  USEL UR5, UR4, URZ, UP0 ;  /* 0x000000ff04057287 */ /* 0x000fe20008000000 */
[----:B------:R-:W3:Y:S03]  /*30b0*/  SYNCS.PHASECHK.TRANS64.TRYWAIT P1, [R2+URZ+0xb0], R5 ;  /* 0x0000b005020075a7 */ /* 0x000ee600080211ff */
[----:B------:R-:W-:Y:S01]  /*30c0*/  LOP3.LUT R12, R12, UR7, RZ, 0x3c, !PT ;  /* 0x000000070c0c7c12 */ /* 0x000fe2000f8e3cff */
[----:B--23--:R-:W-:Y:S07]  /*30d0*/  @!P1 BRA `(.L_x_54) ;  /* 0x0000006400e09947 */ /* 0x00cfee0003800000 */
.L_x_148:
[C---:B------:R-:W-:Y:S01]  /*30e0*/  LEA R4, R11.reuse, UR6, 0x4 ;  /* 0x000000060b047c11 */ /* 0x040fe2000f8e20ff */
[----:B--2---:R-:W-:Y:S01]  /*30f0*/  VIADD R2, R2, 0xc0 ;  /* 0x000000c002027836 */ /* 0x004fe20000000000 */
[----:B------:R-:W-:Y:S01]  /*3100*/  SEL R8, R8, RZ, P0 ;  /* 0x000000ff08087207 */ /* 0x000fe20000000000 */
[----:B------:R-:W-:-:S03]  /*3110*/  VIADD R11, R11, 0x1 ;  /* 0x000000010b0b7836 */ /* 0x000fc60000000000 */
[----:B------:R-:W2:Y:S01]  /*3120*/  LDS.128 R4, [R4+0x140] ;  /* 0x0001400004047984 */ /* 0x000ea20000000c00 */
[----:B------:R-:W-:Y:S02]  /*3130*/  PRMT R2, RZ, 0x654, R2 ;  /* 0x00000654ff027816 */ /* 0x000fe40000000002 */
[C---:B------:R-:W-:Y:S01]  /*3140*/  ISETP.NE.AND P1, PT, R11.reuse, 0x2, PT ;  /* 0x000000020b00780c */ /* 0x040fe20003f25270 */
[----:B------:R-:W-:Y:S01]  /*3150*/  @!PT LDS RZ, [RZ] ;  /* 0x00000000fffff984 */ /* 0x000fe20000000800 */
[----:B------:R-:W-:Y:S01]  /*3160*/  @!PT LDS RZ, [RZ] ;  /* 0x00000000fffff984 */ /* 0x000fe20000000800 */
[----:B------:R-:W-:Y:S01]  /*3170*/  @!PT LDS RZ, [RZ] ;  /* 0x00000000fffff984 */ /* 0x000fe20000000800 */
[----:B------:R-:W-:Y:S01]  /*3180*/  @!PT LDS RZ, [RZ] ;  /* 0x00000000fffff984 */ /* 0x000fe20000000800 */
[----:B------:R3:W-:Y:S06]  /*3190*/  MEMBAR.ALL.CTA ;  /* 0x0000000000007992 */ /* 0x0007ec0000008000 */
[----:B---3--:R-:W3:Y:S01]  /*31a0*/  FENCE.VIEW.ASYNC.S ;  /* 0x00000000000073c6 */ /* 0x008ee20000000000 */
[----:B------:R-:W-:Y:S01]  /*31b0*/  SEL R11, R11, RZ, P1 ;  /* 0x000000ff0b0b7207 */ /* 0x000fe20000800000 */
[----:B---3--:R3:W-:Y:S01]  /*31c0*/  SYNCS.ARRIVE.TRANS64.RED.A1T0 RZ, [R2+URZ], RZ ;  /* 0x000000ff02ff79a7 */ /* 0x0087e200081004ff */
[----:B--2---:R-:W-:-:S02]  /*31d0*/  LOP3.LUT P3, RZ, R6, 0x1, RZ, 0xc0, !PT ;  /* 0x0000000106ff7812 */ /* 0x004fc4000786c0ff */
[----:B------:R-:W-:-:S04]  /*31e0*/  SEL R5, RZ, 0x1, P1 ;  /* 0x00000001ff057807 */ /* 0x000fc80000800000 */
[----:B------:R-:W-:Y:S02]  /*31f0*/  LOP3.LUT R10, R10, R5, RZ, 0x3c, !PT ;  /* 0x000000050a0a7212 */ /* 0x000fe400078e3cff */
[----:B---3--:R-:W-:-:S04]  /*3200*/  SEL R2, RZ, 0x1, P0 ;  /* 0x00000001ff027807 */ /* 0x008fc80000000000 */
[----:B------:R-:W-:Y:S01]  /*3210*/  LOP3.LUT R9, R9, R2, RZ, 0x3c, !PT ;  /* 0x0000000209097212 */ /* 0x000fe200078e3cff */
[----:B------:R-:W-:Y:S06]  /*3220*/  @P3 BRA `(.L_x_55) ;  /* 0xfffffffc002c3947 */ /* 0x000fec000383ffff */
[----:B------:R-:W-:Y:S01]  /*3230*/  ULEA UR4, UR5, UR6, 0x3 ;  /* 0x0000000605047291 */ /* 0x000fe2000f8e18ff */
[----:B------:R-:W-:-:S08]  /*3240*/  SHF.L.U32 R3, R12, 0x1f, RZ ;  /* 0x0000001f0c037819 */ /* 0x000fd000000006ff */
[----:B------:R-:W2:Y:S02]  /*3250*/  SYNCS.PHASECHK.TRANS64 P0, [UR4+0xc0], R3 ;  /* 0x0000c003ff0075a7 */ /* 0x000ea40008001004 */
[----:B--2---:R-:W-:Y:S05]  /*3260*/  @P0 BRA `(.L_x_56) ;  /* 0x0000000000080947 */ /* 0x004fea0003800000 */
[----:B------:R-:W2:Y:S02]  /*3270*/  SYNCS.PHASECHK.TRANS64.TRYWAIT P0, [UR4+0xc0], R3 ;  /* 0x0000c003ff0075a7 */ /* 0x000ea40008001104 */
[----:B--2---:R-:W-:Y:S05]  /*3280*/  @!P0 BRA `(.L_x_57) ;  /* 0x0000006400888947 */ /* 0x004fea0003800000 */
.L_x_56:
[----:B------:R-:W-:-:S04]  /*3290*/  UIADD3 UR7, UPT, UPT, UR5, 0x1, URZ ;  /* 0x0000000105077890 */ /* 0x000fc8000fffe0ff */
[----:B------:R-:W-:-:S04]  /*32a0*/  UISETP.NE.AND UP0, UPT, UR7, 0x2, UPT ;  /* 0x000000020700788c */ /* 0x000fc8000bf05270 */
[----:B------:R-:W-:Y:S02]  /*32b0*/  USEL UR8, URZ, 0x1, UP0 ;  /* 0x00000001ff087887 */ /* 0x000fe40008000000 */
[----:B------:R-:W-:-:S04]  /*32c0*/  USEL UR7, UR7, URZ, UP0 ;  /* 0x000000ff07077287 */ /* 0x000fc80008000000 */
[----:B------:R-:W-:Y:S01]  /*32d0*/  ULEA UR7, UR7, UR6, 0x3 ;  /* 0x0000000607077291 */ /* 0x000fe2000f8e18ff */
[----:B--2---:R-:W-:-:S04]  /*32e0*/  LOP3.LUT R3, R12, UR8, RZ, 0x3c, !PT ;  /* 0x000000080c037c12 */ /* 0x004fc8000f8e3cff */
[----:B------:R-:W-:-:S04]  /*32f0*/  SHF.L.U32 R0, R3, 0x1f, RZ ;  /* 0x0000001f03007819 */ /* 0x000fc800000006ff */
[----:B------:R-:W2:Y:S02]  /*3300*/  SYNCS.PHASECHK.TRANS64 P0, [UR7+0xc0], R0 ;  /* 0x0000c000ff0075a7 */ /* 0x000ea40008001007 */
[----:B-12---:R-:W-:Y:S05]  /*3310*/  @P0 EXIT ;  /* 0x000000000000094d */ /* 0x006fea0003800000 */
[----:B------:R-:W-:Y:S02]  /*3320*/  SHF.L.U32 R3, R3, 0x1f, RZ ;  /* 0x0000001f03037819 */ /* 0x000fe400000006ff */
[----:B------:R-:W-:-:S07]  /*3330*/  MOV R0, UR7 ;  /* 0x0000000700007c02 */ /* 0x000fce0008000f00 */
.L_x_58:
[----:B-1----:R1:W2:Y:S02]  /*3340*/  SYNCS.PHASECHK.TRANS64.TRYWAIT P0, [R0+URZ+0xc0], R3 ;  /* 0x0000c003000075a7 */ /* 0x0022a400080011ff */
[----:B--2---:R-:W-:Y:S05]  /*3350*/  @!P0 NANOSLEEP.SYNCS 0x989680 ;  /* 0x009896800000895d */ /* 0x004fea0003900000 */
[----:B------:R-:W2:Y:S02]  /*3360*/  @!P0 SYNCS.PHASECHK.TRANS64 P0, [R0+URZ+0xc0], R3 ;  /* 0x0000c003000085a7 */ /* 0x000ea400080010ff */
[----:B--2---:R-:W-:Y:S05]  /*3370*/  @P0 EXIT ;  /* 0x000000000000094d */ /* 0x004fea0003800000 */
[----:B------:R-:W-:Y:S05]  /*3380*/  BRA `(.L_x_58) ;  /* 0xfffffffc00ec7947 */ /* 0x000fea000383ffff */
.L_x_51:
[----:B------:R-:W-:Y:S05]  /*3390*/  BRA.U UP5, `(.L_x_59) ;  /* 0x0000001105d87547 */ /* 0x000fea000b800000 */
[----:B------:R-:W-:Y:S01]  /*33a0*/  UMOV UR4, 0x40 ;  /* 0x0000004000047882 */ /* 0x000fe20000000000 */
[----:B------:R-:W-:Y:S01]  /*33b0*/  NOP ;  /* 0x0000000000007918 */ /* 0x000fe20000000000 */
[----:B------:R-:W-:Y:S01]  /*33c0*/  ULEA UR5, UR46, UR4, 0x18 ;  /* 0x000000042e057291 */ /* 0x000fe2000f8ec0ff */
[----:B------:R-:W-:Y:S02]  /*33d0*/  UMOV UR6, 0x400 ;  /* 0x0000040000067882 */ /* 0x000fe40000000000 */
[----:B------:R-:W-:-:S06]  /*33e0*/  ULEA UR6, UR46, UR6, 0x18 ;  /* 0x000000062e067291 */ /* 0x000fcc000f8ec0ff */
[----:B------:R-:W2:Y:S02]  /*33f0*/  LDS.U8 R0, [UR5+0x1c] ;  /* 0x00001c05ff007984 */ /* 0x000ea40008000000 */
[----:B--2---:R-:W-:-:S13]  /*3400*/  ISETP.NE.AND P0, PT, R0, RZ, PT ;  /* 0x000000ff0000720c */ /* 0x004fda0003f05270 */
[----:B------:R-:W-:Y:S05]  /*3410*/  @P0 BRA `(.L_x_60) ;  /* 0x0000000400080947 */ /* 0x000fea0003800000 */
[----:B------:R-:W-:Y:S02]  /*3420*/  UISETP.NE.U32.AND UP1, UPT, UR45, 0x1, UPT ;  /* 0x000000012d00788c */ /* 0x000fe4000bf25070 */
[----:B------:R-:W-:-:S07]  /*3430*/  UIADD3 UR7, UPT, UPT, UR5, 0x8, URZ ;  /* 0x0000000805077890 */ /* 0x000fce000fffe0ff */
[----:B------:R-:W-:Y:S05]  /*3440*/  BRA.U !UP1, `(.L_x_61) ;  /* 0x00000001099c7547 */ /* 0x000fea000b800000 */
[----:B------:R-:W-:Y:S01]  /*3450*/  ELECT P0, URZ, PT ;  /* 0x0000000000ff782f */ /* 0x000fe20003800000 */
[----:B------:R-:W-:-:S12]  /*3460*/  BSSY B0, `(.L_x_61) ;  /* 0x0000025000007945 */ /* 0x000fd80003800000 */
[----:B------:R-:W-:Y:S05]  /*3470*/  @!P0 BRA `(.L_x_62) ;  /* 0x00000000008c8947 */ /* 0x000fea0003800000 */
[----:B------:R-:W-:-:S05]  /*3480*/  UMOV UR4, 0x10 ;  /* 0x0000001000047882 */ /* 0x000fca0000000000 */
[----:B------:R-:W-:Y:S04]  /*3490*/  DEPBAR.LE SB2, 0x36 ;  /* 0x0000ad800000791a */ /* 0x000fe80000000000 */
[----:B------:R-:W2:Y:S02]  /*34a0*/  UTCATOMSWS.2CTA.FIND_AND_SET.ALIGN UP0, UR4, UR4 ;  /* 0x00000004000475e3 */ /* 0x000ea40008200800 */
[----:B--2---:R-:W-:Y:S01]  /*34b0*/  MOV R11, UR4 ;  /* 0x00000004000b7c02 */ /* 0x004fe20008000f00 */
[----:B------:R-:W-:Y:S06]  /*34c0*/  BRA.U UP0, `(.L_x_63) ;  /* 0x0000000100187547 */ /* 0x000fec000b800000 */
.L_x_64:
[----:B------:R-:W-:Y:S05]  /*34d0*/  NANOSLEEP 0x64 ;  /* 0x000000640000795d */ /* 0x000fea0003800000 */
[----:B------:R-:W-:-:S05]  /*34e0*/  UMOV UR4, 0x10 ;  /* 0x0000001000047882 */ /* 0x000fca0000000000 */
[----:B------:R-:W-:Y:S04]  /*34f0*/  DEPBAR.LE SB2, 0x36 ;  /* 0x0000ad800000791a */ /* 0x000fe80000000000 */
[----:B------:R-:W2:Y:S02]  /*3500*/  UTCATOMSWS.2CTA.FIND_AND_SET.ALIGN UP0, UR4, UR4 ;  /* 0x00000004000475e3 */ /* 0x000ea40008200800 */
[----:B--2---:R-:W-:Y:S01]  /*3510*/  MOV R11, UR4 ;  /* 0x00000004000b7c02 */ /* 0x004fe20008000f00 */
[----:B------:R-:W-:Y:S05]  /*3520*/  BRA.U !UP0, `(.L_x_64) ;  /* 0xfffffffd08e87547 */ /* 0x000fea000b83ffff */
.L_x_63:
[----:B------:R-:W2:Y:S01]  /*3530*/  LDS R7, [UR5+0x10] ;  /* 0x00001005ff077984 */ /* 0x000ea20008000800 */
[----:B------:R-:W-:Y:S01]  /*3540*/  IMAD.U32 R5, RZ, RZ, UR6 ;  /* 0x00000006ff057e24 */ /* 0x000fe2000f8e00ff */
[----:B------:R-:W-:-:S03]  /*3550*/  MOV R4, UR47 ;  /* 0x0000002f00047c02 */ /* 0x000fc60008000f00 */
[----:B------:R-:W-:Y:S01]  /*3560*/  VIADD R5, R5, 0x160 ;  /* 0x0000016005057836 */ /* 0x000fe20000000000 */
[----:B--2---:R-:W-:-:S04]  /*3570*/  SHF.L.U32 R7, R7, 0x1f, RZ ;  /* 0x0000001f07077819 */ /* 0x004fc800000006ff */
[----:B------:R-:W2:Y:S02]  /*3580*/  SYNCS.PHASECHK.TRANS64.TRYWAIT P0, [UR5+0x8], R7 ;  /* 0x00000807ff0075a7 */ /* 0x000ea40008001105 */
[----:B--2---:R-:W-:Y:S05]  /*3590*/  @P0 BRA `(.L_x_65) ;  /* 0x0000000000080947 */ /* 0x004fea0003800000 */
[----:B------:R-:W2:Y:S02]  /*35a0*/  SYNCS.PHASECHK.TRANS64.TRYWAIT P0, [UR5+0x8], R7 ;  /* 0x00000807ff0075a7 */ /* 0x000ea40008001105 */
[----:B--2---:R-:W-:Y:S05]  /*35b0*/  @!P0 BRA `(.L_x_66) ;  /* 0x0000006000d48947 */ /* 0x004fea0003800000 */
.L_x_65:
[----:B--2---:R-:W-:Y:S01]  /*35c0*/  HFMA2 R0, -RZ, RZ, 0, 5.9604644775390625e-08 ;  /* 0x00000001ff007431 */ /* 0x004fe200000001ff */
[----:B------:R-:W-:Y:S01]  /*35d0*/  UPRMT UR4, UR47, 0x654, UR7 ;  /* 0x000006542f047896 */ /* 0x000fe20008000007 */
[----:B------:R-:W-:Y:S01]  /*35e0*/  IMAD.MOV.U32 R8, RZ, RZ, 0xffff ;  /* 0x0000ffffff087424 */ /* 0x000fe200078e00ff */
[----:B------:R-:W-:Y:S01]  /*35f0*/  PRMT R4, R4, 0x654, R5 ;  /* 0x0000065404047816 */ /* 0x000fe20000000005 */
[----:B------:R-:W-:Y:S02]  /*3600*/  IMAD.MOV.U32 R6, RZ, RZ, 0x4 ;  /* 0x00000004ff067424 */ /* 0x000fe400078e00ff */
[----:B------:R-:W-:Y:S01]  /*3610*/  IMAD.SHL.U32 R9, R11, 0x20, RZ ;  /* 0x000000200b097824 */ /* 0x000fe200078e00ff */
[----:B------:R-:W-:Y:S02]  /*3620*/  MOV R5, UR4 ;  /* 0x0000000400057c02 */ /* 0x000fe40008000f00 */
[-C--:B------:R-:W-:Y:S01]  /*3630*/  SHF.L.U32 R8, R8, R11.reuse, RZ ;  /* 0x0000000b08087219 */ /* 0x080fe200000006ff */
[----:B------:R2:W-:Y:S01]  /*3640*/  SYNCS.ARRIVE.TRANS64.RED RZ, [UR4], R6 ;  /* 0x00000006ffff79a7 */ /* 0x0005e20008000404 */
[----:B------:R-:W-:Y:S01]  /*3650*/  SHF.L.U32 R7, R0, R11, RZ ;  /* 0x0000000b00077219 */ /* 0x000fe200000006ff */
[----:B------:R2:W-:Y:S04]  /*3660*/  STS [UR6+0x160], R9 ;  /* 0x00016009ff007988 */ /* 0x0005e80008000806 */
[----:B------:R2:W-:Y:S04]  /*3670*/  STAS [R4.64], R11 ;  /* 0x0000000b04007dbd */ /* 0x0005e8000c0008ff */
[----:B------:R2:W-:Y:S04]  /*3680*/  ATOMS.OR RZ, [UR5+0x14], R8 ;  /* 0x00001408ffff798c */ /* 0x0005e8000b000005 */
[----:B------:R2:W-:Y:S04]  /*3690*/  ATOMS.OR RZ, [UR5+0x18], R7 ;  /* 0x00001807ffff798c */ /* 0x0005e8000b000005 */
[----:B------:R2:W-:Y:S02]  /*36a0*/  ATOMS.XOR RZ, [UR5+0x10], R0 ;  /* 0x00001000ffff798c */ /* 0x0005e4000b800005 */
.L_x_62:
[----:B-1----:R-:W-:Y:S05]  /*36b0*/  BSYNC B0 ;  /* 0x0000000000007941 */ /* 0x002fea0003800000 */
.L_x_61:
[----:B------:R-:W-:Y:S05]  /*36c0*/  BRA.U UP1, `(.L_x_67) ;  /* 0x00000001016c7547 */ /* 0x000fea000b800000 */
[----:B------:R-:W-:-:S03]  /*36d0*/  UMOV UR4, 0xffffffff ;  /* 0xffffffff00047882 */ /* 0x000fc60000000000 */
[----:B------:R-:W-:Y:S05]  /*36e0*/  BRA.DIV UR4, `(.L_x_68) ;  /* 0x0000006204a07947 */ /* 0x000fea000b800000 */
[----:B------:R-:W-:-:S13]  /*36f0*/  ELECT P0, URZ, PT ;  /* 0x0000000000ff782f */ /* 0x000fda0003800000 */
.L_x_152:
[----:B------:R-:W-:Y:S05]  /*3700*/  @!P0 BRA `(.L_x_67) ;  /* 0x00000000005c8947 */ /* 0x000fea0003800000 */
[----:B--2---:R-:W2:Y:S02]  /*3710*/  LDS R5, [UR5+0x10] ;  /* 0x00001005ff057984 */ /* 0x004ea40008000800 */
[----:B--2---:R-:W-:-:S04]  /*3720*/  SHF.L.U32 R5, R5, 0x1f, RZ ;  /* 0x0000001f05057819 */ /* 0x004fc800000006ff */
[----:B------:R-:W2:Y:S02]  /*3730*/  SYNCS.PHASECHK.TRANS64.TRYWAIT P0, [UR5+0x8], R5 ;  /* 0x00000805ff0075a7 */ /* 0x000ea40008001105 */
[----:B--2---:R-:W-:Y:S05]  /*3740*/  @P0 BRA `(.L_x_69) ;  /* 0x0000000000080947 */ /* 0x004fea0003800000 */
[----:B------:R-:W2:Y:S02]  /*3750*/  SYNCS.PHASECHK.TRANS64.TRYWAIT P0, [UR5+0x8], R5 ;  /* 0x00000805ff0075a7 */ /* 0x000ea40008001105 */
[----:B--2---:R-:W-:Y:S05]  /*3760*/  @!P0 BRA `(.L_x_70) ;  /* 0x0000006000a48947 */ /* 0x004fea0003800000 */
.L_x_69:
[----:B------:R-:W3:Y:S01]  /*3770*/  LDS R7, [UR6+0x160] ;  /* 0x00016006ff077984 */ /* 0x000ee20008000800 */
[----:B--2---:R-:W-:Y:S02]  /*3780*/  HFMA2 R0, -RZ, RZ, 0, 5.9604644775390625e-08 ;  /* 0x00000001ff007431 */ /* 0x004fe400000001ff */
[----:B------:R-:W-:Y:S01]  /*3790*/  IMAD.MOV.U32 R4, RZ, RZ, 0xffff ;  /* 0x0000ffffff047424 */ /* 0x000fe200078e00ff */
[----:B------:R-:W-:Y:S01]  /*37a0*/  UPRMT UR4, UR47, 0x654, UR7 ;  /* 0x000006542f047896 */ /* 0x000fe20008000007 */
[----:B---3--:R-:W-:-:S03]  /*37b0*/  IMAD.SHL.U32 R5, R7, 0x20, RZ ;  /* 0x0000002007057824 */ /* 0x008fc600078e00ff */
[-C--:B------:R-:W-:Y:S02]  /*37c0*/  SHF.L.U32 R4, R4, R7.reuse, RZ ;  /* 0x0000000704047219 */ /* 0x080fe400000006ff */
[----:B------:R-:W-:Y:S01]  /*37d0*/  SHF.L.U32 R7, R0, R7, RZ ;  /* 0x0000000700077219 */ /* 0x000fe200000006ff */
[----:B------:R3:W-:Y:S04]  /*37e0*/  STS [UR6+0x160], R5 ;  /* 0x00016005ff007988 */ /* 0x0007e80008000806 */
[----:B------:R3:W-:Y:S04]  /*37f0*/  ATOMS.OR RZ, [UR5+0x14], R4 ;  /* 0x00001404ffff798c */ /* 0x0007e8000b000005 */
[----:B------:R3:W-:Y:S01]  /*3800*/  ATOMS.OR RZ, [UR5+0x18], R7 ;  /* 0x00001807ffff798c */ /* 0x0007e2000b000005 */
[----:B------:R-:W-:Y:S03]  /*3810*/  SYNCS.ARRIVE.TRANS64.RED.A1T0 RZ, [UR4], RZ ;  /* 0x000000ffffff79a7 */ /* 0x000fe60008100404 */
[----:B------:R3:W-:Y:S01]  /*3820*/  ATOMS.XOR RZ, [UR5+0x10], R0 ;  /* 0x00001000ffff798c */ /* 0x0007e2000b800005 */
[----:B------:R-:W-:Y:S05]  /*3830*/  BRA `(.L_x_67) ;  /* 0x0000000000107947 */ /* 0x000fea0003800000 */
.L_x_60:
[----:B------:R-:W-:Y:S02]  /*3840*/  MOV R0, 0xffffffff ;  /* 0xffffffff00007802 */ /* 0x000fe40000000f00 */
[----:B------:R-:W-:-:S03]  /*3850*/  MOV R4, 0x3880 ;  /* 0x0000388000047802 */ /* 0x000fc60000000f00 */
[----:B------:R2:W-:Y:S04]  /*3860*/  STS [UR6+0x160], R0 ;  /* 0x00016000ff007988 */ /* 0x0005e80008000806 */
[----:B-12--5:R-:W-:Y:S05]  /*3870*/  CALL.REL.NOINC `($__internal_1_$__cuda_sm10x_tcgen05_guardrail_trap_phase_invalid_during_alloc) ;  /* 0x0000006400ec7944 */ /* 0x026fea0003c00000 */
.L_x_67:
[----:B------:R-:W-:Y:S05]  /*3880*/  WARPSYNC.ALL ;  /* 0x0000000000007948 */ /* 0x000fea0003800000 */
[----:B------:R-:W4:Y:S01]  /*3890*/  S2UR UR4, SR_CgaCtaId ;  /* 0x00000000000479c3 */ /* 0x000f220000008800 */
[----:B------:R-:W-:Y:S01]  /*38a0*/  UMOV UR26, 0x400 ;  /* 0x00000400001a7882 */ /* 0x000fe20000000000 */
[----:B------:R-:W-:-:S06]  /*38b0*/  NOP ;  /* 0x0000000000007918 */ /* 0x000fcc0000000000 */
[----:B------:R-:W-:Y:S06]  /*38c0*/  BAR.ARV 0x6, 0xa0 ;  /* 0x0182800000007b1d */ /* 0x000fec0000002000 */
[----:B------:R-:W1:Y:S01]  /*38d0*/  LDCU UR6, c[0x0][0x38c] ;  /* 0x00007180ff0677ac */ /* 0x000e620008000800 */
[----:B------:R-:W-:Y:S01]  /*38e0*/  LOP3.LUT R3, R3, 0xffff, RZ, 0xc0, !PT ;  /* 0x0000ffff03037812 */ /* 0x000fe200078ec0ff */
[----:B--2---:R-:W-:Y:S01]  /*38f0*/  IMAD.MOV.U32 R9, RZ, RZ, 0x1 ;  /* 0x00000001ff097424 */ /* 0x004fe200078e00ff */
[----:B------:R-:W-:Y:S01]  /*3900*/  LOP3.LUT R2, R2, 0xffff, RZ, 0xc0, !PT ;  /* 0x0000ffff02027812 */ /* 0x000fe200078ec0ff */
[----:B------:R-:W-:Y:S01]  /*3910*/  IMAD.MOV.U32 R8, RZ, RZ, RZ ;  /* 0x000000ffff087224 */ /* 0x000fe200078e00ff */
[----:B------:R-:W-:Y:S01]  /*3920*/  R2UR UR28, R3 ;  /* 0x00000000031c72ca */ /* 0x000fe200000e0000 */
[----:B------:R-:W-:Y:S01]  /*3930*/  UMOV UR32, URZ ;  /* 0x000000ff00207c82 */ /* 0x000fe20008000000 */
[----:B------:R-:W-:-:S02]  /*3940*/  R2UR UR42, R2 ;  /* 0x00000000022a72ca */ /* 0x000fc400000e0000 */
[----:B------:R-:W-:Y:S01]  /*3950*/  CS2R R2, SRZ ;  /* 0x0000000000027805 */ /* 0x000fe2000001ff00 */
[----:B------:R-:W-:Y:S01]  /*3960*/  UMOV UR23, URZ ;  /* 0x000000ff00177c82 */ /* 0x000fe20008000000 */
[----:B----4-:R-:W-:Y:S01]  /*3970*/  ULEA UR26, UR4, UR26, 0x18 ;  /* 0x0000001a041a7291 */ /* 0x010fe2000f8ec0ff */
[----:B------:R-:W-:Y:S01]  /*3980*/  UMOV UR22, URZ ;  /* 0x000000ff00167c82 */ /* 0x000fe20008000000 */
[----:B------:R-:W-:Y:S02]  /*3990*/  UISETP.NE.AND UP3, UPT, UR45, URZ, UPT ;  /* 0x000000ff2d00728c */ /* 0x000fe4000bf65270 */
[----:B------:R-:W-:Y:S02]  /*39a0*/  UIADD3 UR5, UPT, UPT, UR26, 0x8400, URZ ;  /* 0x000084001a057890 */ /* 0x000fe4000fffe0ff */
[----:B------:R-:W-:-:S03]  /*39b0*/  UIADD3 UR4, UPT, UPT, UR26, 0x28400, URZ ;  /* 0x000284001a047890 */ /* 0x000fc6000fffe0ff */
[----:B---3--:R-:W2:Y:S01]  /*39c0*/  LDS R0, [UR26+0x160] ;  /* 0x0001601aff007984 */ /* 0x008ea20008000800 */
[----:B-1----:R-:W-:Y:S02]  /*39d0*/  UIADD3 UR6, UPT, UPT, UR6, 0x7f, URZ ;  /* 0x0000007f06067890 */ /* 0x002fe4000fffe0ff */
[----:B------:R-:W-:Y:S02]  /*39e0*/  USHF.R.U32.HI UR5, URZ, 0x4, UR5 ;  /* 0x00000004ff057899 */ /* 0x000fe40008011605 */
[----:B------:R-:W-:Y:S02]  /*39f0*/  USHF.R.S32.HI UR33, URZ, 0x1f, UR6 ;  /* 0x0000001fff217899 */ /* 0x000fe40008011406 */
[----:B------:R-:W-:Y:S02]  /*3a00*/  USHF.R.U32.HI UR4, URZ, 0x4, UR4 ;  /* 0x00000004ff047899 */ /* 0x000fe40008011604 */
[----:B------:R-:W-:Y:S02]  /*3a10*/  ULEA.HI UR33, UR33, UR6, URZ, 0x7 ;  /* 0x0000000621217291 */ /* 0x000fe4000f8f38ff */
[----:B------:R-:W-:-:S02]  /*3a20*/  ULOP3.LUT UR5, UR5, 0x3fff, URZ, 0xc0, !UPT ;  /* 0x00003fff05057892 */ /* 0x000fc4000f8ec0ff */
[----:B------:R-:W-:Y:S02]  /*3a30*/  USHF.R.S32.HI UR33, URZ, 0x7, UR33 ;  /* 0x00000007ff217899 */ /* 0x000fe40008011421 */
[----:B------:R-:W-:Y:S02]  /*3a40*/  ULOP3.LUT UR30, UR4, 0x3fff, URZ, 0xc0, !UPT ;  /* 0x00003fff041e7892 */ /* 0x000fe4000f8ec0ff */
[----:B------:R-:W-:Y:S01]  /*3a50*/  UISETP.LT.AND UP0, UPT, UR33, 0x1, UPT ;  /* 0x000000012100788c */ /* 0x000fe2000bf01270 */
[----:B------:R-:W-:Y:S01]  /*3a60*/  UMOV UR40, 0x0 ;  /* 0x0000000000287882 */ /* 0x000fe20000000000 */
[----:B------:R-:W-:Y:S01]  /*3a70*/  UMOV UR41, 0x102004a0 ;  /* 0x102004a000297882 */ /* 0x000fe20000000000 */
[----:B------:R-:W-:Y:S02]  /*3a80*/  ULOP3.LUT UR29, UR5, 0x10000, URZ, 0xfc, !UPT ;  /* 0x00010000051d7892 */ /* 0x000fe4000f8efcff */
[----:B------:R-:W-:Y:S02]  /*3a90*/  ULOP3.LUT UR30, UR30, 0x10000, URZ, 0xfc, !UPT ;  /* 0x000100001e1e7892 */ /* 0x000fe4000f8efcff */
[----:B------:R-:W-:Y:S01]  /*3aa0*/  USEL UR43, UR33, 0x1, !UP0 ;  /* 0x00000001212b7887 */ /* 0x000fe2000c000000 */
[----:B------:R-:W-:Y:S01]  /*3ab0*/  UMOV UR38, 0x0 ;  /* 0x0000000000267882 */ /* 0x000fe20000000000 */
[----:B------:R-:W-:Y:S01]  /*3ac0*/  UMOV UR39, 0x102004a0 ;  /* 0x102004a000277882 */ /* 0x000fe20000000000 */
[----:B------:R-:W-:Y:S01]  /*3ad0*/  UMOV UR36, 0x0 ;  /* 0x0000000000247882 */ /* 0x000fe20000000000 */
[----:B------:R-:W-:Y:S01]  /*3ae0*/  UMOV UR37, 0x102004a0 ;  /* 0x102004a000257882 */ /* 0x000fe20000000000 */
[----:B------:R-:W-:Y:S01]  /*3af0*/  UMOV UR34, 0x0 ;  /* 0x0000000000227882 */ /* 0x000fe20000000000 */
[----:B------:R-:W-:Y:S01]  /*3b00*/  UMOV UR35, 0x102004a0 ;  /* 0x102004a000237882 */ /* 0x000fe20000000000 */
[----:B--2---:R-:W-:-:S15]  /*3b10*/  R2UR UR44, R0 ;  /* 0x00000000002c72ca */ /* 0x004fde00000e0000 */
.L_x_78:
[C---:B------:R-:W-:Y:S02]  /*3b20*/  LEA R0, R8.reuse, UR26, 0x3 ;  /* 0x0000001a08007c11 */ /* 0x040fe4000f8e18ff */
[----:B------:R-:W-:Y:S02]  /*3b30*/  SHF.L.U32 R5, R3, 0x1f, RZ ;  /* 0x0000001f03057819 */ /* 0x000fe400000006ff */
[----:B------:R-:W-:Y:S02]  /*3b40*/  LEA R4, R8, UR26, 0x4 ;  /* 0x0000001a08047c11 */ /* 0x000fe4000f8e20ff */
[----:B------:R-:W1:Y:S02]  /*3b50*/  SYNCS.PHASECHK.TRANS64.TRYWAIT P0, [R0+URZ+0xb0], R5 ;  /* 0x0000b005000075a7 */ /* 0x000e6400080011ff */
[----:B-1-3--:R-:W-:Y:S05]  /*3b60*/  @!P0 BRA `(.L_x_71) ;  /* 0x0000005c00bc8947 */ /* 0x00afea0003800000 */
.L_x_153:
[----:B-1----:R-:W1:Y:S01]  /*3b70*/  LDS.128 R4, [R4+0x140] ;  /* 0x0001400004047984 */ /* 0x002e620000000c00 */
[----:B------:R-:W-:Y:S02]  /*3b80*/  VIADD R0, R0, 0xc0 ;  /* 0x000000c000007836 */ /* 0x000fe40000000000 */
[----:B------:R-:W-:Y:S01]  /*3b90*/  VIADD R8, R8, 0x1 ;  /* 0x0000000108087836 */ /* 0x000fe20000000000 */
[----:B------:R-:W-:Y:S01]  /*3ba0*/  @!PT LDS RZ, [RZ] ;  /* 0x00000000fffff984 */ /* 0x000fe20000000800 */
[----:B------:R-:W-:Y:S01]  /*3bb0*/  @!PT LDS RZ, [RZ] ;  /* 0x00000000fffff984 */ /* 0x000fe20000000800 */
[----:B------:R-:W-:Y:S01]  /*3bc0*/  @!PT LDS RZ, [RZ] ;  /* 0x00000000fffff984 */ /* 0x000fe20000000800 */
[----:B------:R-:W-:Y:S01]  /*3bd0*/  @!PT LDS RZ, [RZ] ;  /* 0x00000000fffff984 */ /* 0x000fe20000000800 */
[----:B------:R2:W-:Y:S06]  /*3be0*/  MEMBAR.ALL.CTA ;  /* 0x0000000000007992 */ /* 0x0005ec0000008000 */
[----:B--2---:R-:W2:Y:S01]  /*3bf0*/  FENCE.VIEW.ASYNC.S ;  /* 0x00000000000073c6 */ /* 0x004ea20000000000 */
[----:B------:R-:W-:-:S04]  /*3c00*/  PRMT R0, RZ, 0x654, R0 ;  /* 0x00000654ff007816 */ /* 0x000fc80000000000 */
[----:B--2---:R2:W-:Y:S01]  /*3c10*/  SYNCS.ARRIVE.TRANS64.RED.A1T0 RZ, [R0+URZ], RZ ;  /* 0x000000ff00ff79a7 */ /* 0x0045e200081004ff */
[----:B-1----:R-:W-:Y:S01]  /*3c20*/  LOP3.LUT P1, RZ, R6, 0x1, RZ, 0xc0, !PT ;  /* 0x0000000106ff7812 */ /* 0x002fe2000782c0ff */
[----:B--2---:R-:W-:-:S12]  /*3c30*/  BRA.U UP3, `(.L_x_72) ;  /* 0x0000000503087547 */ /* 0x004fd8000b800000 */
[----:B------:R-:W1:Y:S01]  /*3c40*/  LDCU UR4, c[0x0][0x38c] ;  /* 0x00007180ff0477ac */ /* 0x000e620008000800 */
[----:B------:R-:W-:Y:S02]  /*3c50*/  PLOP3.LUT P2, PT, PT, PT, PT, 0x80, 0x8 ;  /* 0x000000000008781c */ /* 0x000fe40003f4f070 */
[----:B------:R-:W-:Y:S01]  /*3c60*/  SHF.L.U32 R5, R9, 0x1f, RZ ;  /* 0x0000001f09057819 */ /* 0x000fe200000006ff */
[----:B------:R-:W-:Y:S02]  /*3c70*/  ULEA UR31, UR32, UR26, 0x3 ;  /* 0x0000001a201f7291 */ /* 0x000fe4000f8e18ff */
[----:B------:R-:W-:Y:S02]  /*3c80*/  ULEA UR11, UR32, UR44, 0x7 ;  /* 0x0000002c200b7291 */ /* 0x000fe4000f8e38ff */
[----:B-1----:R-:W-:-:S06]  /*3c90*/  UISETP.GE.AND UP0, UPT, UR4, 0x1, UPT ;  /* 0x000000010400788c */ /* 0x002fcc000bf06270 */
[----:B------:R-:W-:-:S05]  /*3ca0*/  PLOP3.LUT P0, PT, PT, PT, UP0, 0x80, 0x8 ;  /* 0x000000000008781c */ /* 0x000fca0003f0f008 */
[----:B------:R-:W-:-:S08]  /*3cb0*/  @UP0 ULEA UR4, UR23, UR26, 0x3 ;  /* 0x0000001a17040291 */ /* 0x000fd0000f8e18ff */
[----:B------:R-:W-:-:S04]  /*3cc0*/  @P0 SHF.L.U32 R0, R2, 0x1f, RZ ;  /* 0x0000001f02000819 */ /* 0x000fc800000006ff */
[----:B------:R1:W2:Y:S01]  /*3cd0*/  @P0 SYNCS.PHASECHK.TRANS64.TRYWAIT P2, [UR4], R0 ;  /* 0x00000000ff0005a7 */ /* 0x0002a20008041104 */
[----:B------:R-:W3:Y:S02]  /*3ce0*/  SYNCS.PHASECHK.TRANS64.TRYWAIT P0, [UR31+0xf0], R5 ;  /* 0x0000f005ff0075a7 */ /* 0x000ee4000800111f */
[----:B-123--:R-:W-:Y:S05]  /*3cf0*/  @!P0 BRA `(.L_x_73) ;  /* 0x0000005c006c8947 */ /* 0x00efea0003800000 */
.L_x_155:
[----:B------:R-:W-:Y:S01]  /*3d00*/  UMOV UR27, UR22 ;  /* 0x00000016001b7c82 */ /* 0x000fe20008000000 */
[----:B------:R-:W-:Y:S05]  /*3d10*/  BRA.U !UP0, `(.L_x_74) ;  /* 0x0000000108c07547 */ /* 0x000fea000b800000 */
[----:B------:R-:W-:Y:S02]  /*3d20*/  UIADD3 UR27, UPT, UPT, UR43, UR22, URZ ;  /* 0x000000162b1b7290 */ /* 0x000fe4000fffe0ff */
[----:B------:R-:W-:Y:S01]  /*3d30*/  UPLOP3.LUT UP2, UPT, UPT, UPT, UPT, 0x40, 0x4 ;  /* 0x000000000004789c */ /* 0x000fe20003f4e870 */
[----:B------:R-:W-:Y:S01]  /*3d40*/  UMOV UR24, UR33 ;  /* 0x0000002100187c82 */ /* 0x000fe20008000000 */
[----:B------:R-:W-:-:S09]  /*3d50*/  UMOV UR10, UR23 ;  /* 0x00000017000a7c82 */ /* 0x000fd20008000000 */
.L_x_77:
[----:B--2---:R-:W-:Y:S01]  /*3d60*/  ULEA UR5, UR10, UR26, 0x3 ;  /* 0x0000001a0a057291 */ /* 0x004fe2000f8e18ff */
[----:B---3--:R-:W-:Y:S11]  /*3d70*/  @P2 BRA `(.L_x_75) ;  /* 0x00000000000c2947 */ /* 0x008ff60003800000 */
[----:B-1----:R-:W-:Y:S04]  /*3d80*/  SHF.L.U32 R5, R2, 0x1f, RZ ;  /* 0x0000001f02057819 */ /* 0x002fe800000006ff */
[----:B------:R-:W1:Y:S02]  /*3d90*/  SYNCS.PHASECHK.TRANS64.TRYWAIT P0, [UR5], R5 ;  /* 0x00000005ff0075a7 */ /* 0x000e640008001105 */
[----:B-1----:R-:W-:Y:S05]  /*3da0*/  @!P0 BRA `(.L_x_76) ;  /* 0x0000005c00588947 */ /* 0x002fea0003800000 */
.L_x_75:
[----:B------:R-:W-:Y:S01]  /*3db0*/  UISETP.NE.AND UP0, UPT, UR24, 0x1, UPT ;  /* 0x000000011800788c */ /* 0x000fe2000bf05270 */
[----:B------:R-:W-:Y:S01]  /*3dc0*/  PLOP3.LUT P2, PT, PT, PT, PT, 0x80, 0x8 ;  /* 0x000000000008781c */ /* 0x000fe20003f4f070 */
[----:B------:R-:W-:Y:S02]  /*3dd0*/  UIADD3 UR4, UPT, UPT, UR10, 0x1, URZ ;  /* 0x000000010a047890 */ /* 0x000fe4000fffe0ff */
[----:B------:R-:W-:Y:S02]  /*3de0*/  UIADD3 UR25, UPT, UPT, UR5, 0x40, URZ ;  /* 0x0000004005197890 */ /* 0x000fe4000fffe0ff */
[----:B------:R-:W-:Y:S01]  /*3df0*/  UISETP.NE.AND UP1, UPT, UR4, 0x8, UPT ;  /* 0x000000080400788c */ /* 0x000fe2000bf25270 */
[----:B------:R-:W-:Y:S01]  /*3e00*/  PLOP3.LUT P0, PT, PT, PT, UP0, 0x80, 0x8 ;  /* 0x000000000008781c */ /* 0x000fe20003f0f008 */
[----:B------:R-:W-:Y:S02]  /*3e10*/  UIADD3 UR22, UPT, UPT, UR22, 0x1, URZ ;  /* 0x0000000116167890 */ /* 0x000fe4000fffe0ff */
[----:B------:R-:W-:Y:S02]  /*3e20*/  USEL UR6, URZ, 0x1, UP1 ;  /* 0x00000001ff067887 */ /* 0x000fe40008800000 */
[----:B------:R-:W-:Y:S02]  /*3e30*/  USEL UR23, UR4, URZ, UP1 ;  /* 0x000000ff04177287 */ /* 0x000fe40008800000 */
[----:B------:R-:W-:Y:S02]  /*3e40*/  UIADD3 UR24, UPT, UPT, UR24, -0x1, URZ ;  /* 0xffffffff18187890 */ /* 0x000fe4000fffe0ff */
[----:B------:R-:W-:Y:S01]  /*3e50*/  @UP0 ULEA UR4, UR23, UR26, 0x3 ;  /* 0x0000001a17040291 */ /* 0x000fe2000f8e18ff */
[----:B------:R-:W-:Y:S01]  /*3e60*/  LOP3.LUT R2, R2, UR6, RZ, 0x3c, !PT ;  /* 0x0000000602027c12 */ /* 0x000fe2000f8e3cff */
[----:B------:R-:W-:Y:S02]  /*3e70*/  ULEA UR6, UR10, UR30, 0x9 ;  /* 0x0000001e0a067291 */ /* 0x000fe4000f8e48ff */
[----:B------:R-:W-:Y:S01]  /*3e80*/  UISETP.NE.AND UP0, UPT, UR22, UR27, UPT ;  /* 0x0000001b1600728c */ /* 0x000fe2000bf05270 */
[----:B-1----:R-:W-:Y:S01]  /*3e90*/  @P0 SHF.L.U32 R0, R2, 0x1f, RZ ;  /* 0x0000001f02000819 */ /* 0x002fe200000006ff */
[----:B------:R-:W-:Y:S02]  /*3ea0*/  UIADD3 UR20, UPT, UPT, UR6, 0x2, URZ ;  /* 0x0000000206147890 */ /* 0x000fe4000fffe0ff */
[----:B------:R-:W-:Y:S01]  /*3eb0*/  UIADD3 UR16, UPT, UPT, UR6, 0x4, URZ ;  /* 0x0000000406107890 */ /* 0x000fe2000fffe0ff */
[----:B------:R2:W3:Y:S01]  /*3ec0*/  @P0 SYNCS.PHASECHK.TRANS64.TRYWAIT P2, [UR4], R0 ;  /* 0x00000000ff0005a7 */ /* 0x0004e20008041104 */
[----:B------:R-:W-:Y:S02]  /*3ed0*/  ULEA UR4, UR10, UR29, 0xa ;  /* 0x0000001d0a047291 */ /* 0x000fe4000f8e50ff */
[----:B------:R-:W-:Y:S02]  /*3ee0*/  UIADD3 UR12, UPT, UPT, UR6, 0x6, URZ ;  /* 0x00000006060c7890 */ /* 0x000fe4000fffe0ff */
[----:B------:R-:W-:Y:S02]  /*3ef0*/  UIADD3 UR18, UPT, UPT, UR4, 0x2, URZ ;  /* 0x0000000204127890 */ /* 0x000fe4000fffe0ff */
[----:B------:R-:W-:Y:S02]  /*3f00*/  UIADD3 UR14, UPT, UPT, UR4, 0x4, URZ ;  /* 0x00000004040e7890 */ /* 0x000fe4000fffe0ff */
[----:B------:R-:W-:Y:S01]  /*3f10*/  UIADD3 UR8, UPT, UPT, UR4, 0x6, URZ ;  /* 0x0000000604087890 */ /* 0x000fe2000fffe0ff */
[----:B------:R-:W-:Y:S01]  /*3f20*/  UMOV UR7, 0x40004040 ;  /* 0x4000404000077882 */ /* 0x000fe20000000000 */
[----:B------:R-:W-:Y:S01]  /*3f30*/  UMOV UR5, 0x40004040 ;  /* 0x4000404000057882 */ /* 0x000fe20000000000 */
[----:B------:R-:W-:Y:S01]  /*3f40*/  UMOV UR21, 0x40004040 ;  /* 0x4000404000157882 */ /* 0x000fe20000000000 */
[----:B------:R2:W-:Y:S01]  /*3f50*/  UTCIMMA.2CTA gdesc[UR4], gdesc[UR6], tmem[UR11], tmem[UR40], idesc[UR41], UP2 ;  /* 0x00ff2806040075ea */ /* 0x0005e2000920010b */
[----:B------:R-:W-:Y:S01]  /*3f60*/  UPLOP3.LUT UP2, UPT, UPT, UPT, UPT, 0x80, 0x8 ;  /* 0x000000000008789c */ /* 0x000fe20003f4f070 */
[----:B------:R-:W-:Y:S01]  /*3f70*/  UMOV UR19, 0x40004040 ;  /* 0x4000404000137882 */ /* 0x000fe20000000000 */
[----:B------:R-:W-:Y:S01]  /*3f80*/  UMOV UR17, 0x40004040 ;  /* 0x4000404000117882 */ /* 0x000fe20000000000 */
[----:B------:R2:W-:Y:S01]  /*3f90*/  UTCIMMA.2CTA gdesc[UR18], gdesc[UR20], tmem[UR11], tmem[UR38], idesc[UR39], UPT ;  /* 0x00ff2614120075ea */ /* 0x0005e2000ba0010b */
[----:B------:R-:W-:Y:S01]  /*3fa0*/  UMOV UR15, 0x40004040 ;  /* 0x40004040000f7882 */ /* 0x000fe20000000000 */
[----:B------:R-:W-:Y:S01]  /*3fb0*/  UMOV UR13, 0x40004040 ;  /* 0x40004040000d7882 */ /* 0x000fe20000000000 */
[----:B------:R-:W-:Y:S01]  /*3fc0*/  UMOV UR9, 0x40004040 ;  /* 0x4000404000097882 */ /* 0x000fe20000000000 */
[----:B------:R2:W-:Y:S01]  /*3fd0*/  UTCIMMA.2CTA gdesc[UR14], gdesc[UR16], tmem[UR11], tmem[UR36], idesc[UR37], UPT ;  /* 0x00ff24100e0075ea */ /* 0x0005e2000ba0010b */
[----:B------:R2:W-:Y:S01]  /*3fe0*/  UTCIMMA.2CTA gdesc[UR8], gdesc[UR12], tmem[UR11], tmem[UR34], idesc[UR35], UPT ;  /* 0x00ff220c080075ea */ /* 0x0005e2000ba0010b */
[----:B------:R2:W-:Y:S01]  /*3ff0*/  UTCBAR.2CTA.MULTICAST [UR25], URZ, UR28 ;  /* 0x000000ff190073e9 */ /* 0x0005e2000820081c */
[----:B------:R-:W-:Y:S01]  /*4000*/  UMOV UR10, UR23 ;  /* 0x00000017000a7c82 */ /* 0x000fe20008000000 */
[----:B------:R-:W-:Y:S05]  /*4010*/  BRA.U UP0, `(.L_x_77) ;  /* 0xfffffffd00507547 */ /* 0x000fea000b83ffff */
.L_x_74:
[----:B--2---:R-:W-:Y:S01]  /*4020*/  UIADD3 UR4, UPT, UPT, UR31, 0xd0, URZ ;  /* 0x000000d01f047890 */ /* 0x004fe2000fffe0ff */
[----:B------:R-:W-:-:S08]  /*4030*/  UMOV UR22, UR27 ;  /* 0x0000001b00167c82 */ /* 0x000fd00008000000 */
[----:B------:R2:W-:Y:S01]  /*4040*/  UTCBAR.2CTA.MULTICAST [UR4], URZ, UR42 ;  /* 0x000000ff040073e9 */ /* 0x0005e2000820082a */
[----:B------:R-:W-:Y:S02]  /*4050*/  NOP ;  /* 0x0000000000007918 */ /* 0x000fe40000000000 */
.L_x_72:
[----:B--2---:R-:W-:Y:S01]  /*4060*/  UIADD3 UR4, UPT, UPT, UR32, 0x1, URZ ;  /* 0x0000000120047890 */ /* 0x004fe2000fffe0ff */
[----:B------:R-:W-:-:S03]  /*4070*/  ISETP.NE.AND P0, PT, R8, 0x2, PT ;  /* 0x000000020800780c */ /* 0x000fc60003f05270 */
[----:B------:R-:W-:Y:S01]  /*4080*/  UISETP.NE.AND UP0, UPT, UR4, 0x4, UPT ;  /* 0x000000040400788c */ /* 0x000fe2000bf05270 */
[----:B-1----:R-:W-:Y:S02]  /*4090*/  SEL R0, RZ, 0x1, P0 ;  /* 0x00000001ff007807 */ /* 0x002fe40000000000 */
[----:B------:R-:W-:Y:S01]  /*40a0*/  SEL R8, R8, RZ, P0 ;  /* 0x000000ff08087207 */ /* 0x000fe20000000000 */
[----:B------:R-:W-:Y:S01]  /*40b0*/  USEL UR5, URZ, 0x1, UP0 ;  /* 0x00000001ff057887 */ /* 0x000fe20008000000 */
[----:B------:R-:W-:Y:S01]  /*40c0*/  LOP3.LUT R3, R3, R0, RZ, 0x3c, !PT ;  /* 0x0000000003037212 */ /* 0x000fe200078e3cff */
[----:B------:R-:W-:-:S04]  /*40d0*/  USEL UR32, UR4, URZ, UP0 ;  /* 0x000000ff04207287 */ /* 0x000fc80008000000 */
[----:B------:R-:W-:Y:S01]  /*40e0*/  LOP3.LUT R9, R9, UR5, RZ, 0x3c, !PT ;  /* 0x0000000509097c12 */ /* 0x000fe2000f8e3cff */
[----:B------:R-:W-:Y:S07]  /*40f0*/  @P1 BRA `(.L_x_78) ;  /* 0xfffffff800881947 */ /* 0x000fee000383ffff */
[----:B------:R-:W1:Y:S01]  /*4100*/  S2UR UR8, SR_CgaCtaId ;  /* 0x00000000000879c3 */ /* 0x000e620000008800 */
[----:B------:R-:W-:Y:S01]  /*4110*/  ELECT P0, URZ, PT ;  /* 0x0000000000ff782f */ /* 0x000fe20003800000 */
[----:B------:R-:W-:Y:S01]  /*4120*/  HFMA2 R0, -RZ, RZ, 0, 5.9604644775390625e-08 ;  /* 0x00000001ff007431 */ /* 0x000fe200000001ff */
[----:B------:R-:W-:-:S05]  /*4130*/  UMOV UR4, 0x40 ;  /* 0x0000004000047882 */ /* 0x000fca0000000000 */
[----:B------:R-:W-:Y:S01]  /*4140*/  UVIRTCOUNT.DEALLOC.SMPOOL 0x80 ;  /* 0x000000800000784c */ /* 0x000fe20000000000 */
[----:B------:R-:W-:Y:S02]  /*4150*/  UISETP.NE.AND UP1, UPT, UR45, URZ, UPT ;  /* 0x000000ff2d00728c */ /* 0x000fe4000bf25270 */
[----:B-1----:R-:W-:-:S09]  /*4160*/  ULEA UR8, UR8, UR4, 0x18 ;  /* 0x0000000408087291 */ /* 0x002fd2000f8ec0ff */
[----:B------:R1:W-:Y:S01]  /*4170*/  @P0 STS.U8 [UR8+0x1c], R0 ;  /* 0x00001c00ff000988 */ /* 0x0003e20008000008 */
[----:B------:R-:W-:Y:S05]  /*4180*/  BRA.U UP1, `(.L_x_79) ;  /* 0x0000000101a07547 */ /* 0x000fea000b800000 */
[----:B------:R-:W-:Y:S01]  /*4190*/  UIADD3 UR7, UPT, UPT, UR26, 0xf0, URZ ;  /* 0x000000f01a077890 */ /* 0x000fe2000fffe0ff */
[----:B------:R-:W-:-:S03]  /*41a0*/  SHF.L.U32 R3, R9, 0x1f, RZ ;  /* 0x0000001f09037819 */ /* 0x000fc600000006ff */
[----:B------:R-:W-:-:S09]  /*41b0*/  ULEA UR4, UR32, UR7, 0x3 ;  /* 0x0000000720047291 */ /* 0x000fd2000f8e18ff */
[----:B------:R-:W2:Y:S02]  /*41c0*/  SYNCS.PHASECHK.TRANS64.TRYWAIT P0, [UR4], R3 ;  /* 0x00000003ff0075a7 */ /* 0x000ea40008001104 */
[----:B--2---:R-:W-:Y:S05]  /*41d0*/  @!P0 BRA `(.L_x_80) ;  /* 0x0000005800648947 */ /* 0x004fea0003800000 */
.L_x_158:
        /* <DEDUP_REMOVED lines=9> */
.L_x_160:
        /* <DEDUP_REMOVED lines=9> */
.L_x_162:
[----:B------:R-:W-:-:S04]  /*4300*/  UIADD3 UR4, UPT, UPT, UR4, 0x1, URZ ;  /* 0x0000000104047890 */ /* 0x000fc8000fffe0ff */
[----:B------:R-:W-:-:S04]  /*4310*/  UISETP.NE.AND UP0, UPT, UR4, 0x4, UPT ;  /* 0x000000040400788c */ /* 0x000fc8000bf05270 */
[----:B------:R-:W-:Y:S02]  /*4320*/  USEL UR5, URZ, 0x1, UP0 ;  /* 0x00000001ff057887 */ /* 0x000fe40008000000 */
[----:B------:R-:W-:-:S04]  /*4330*/  USEL UR4, UR4, URZ, UP0 ;  /* 0x000000ff04047287 */ /* 0x000fc80008000000 */
[----:B------:R-:W-:Y:S01]  /*4340*/  ULEA UR4, UR4, UR7, 0x3 ;  /* 0x0000000704047291 */ /* 0x000fe2000f8e18ff */
[----:B-1----:R-:W-:-:S04]  /*4350*/  LOP3.LUT R3, R2, UR5, RZ, 0x3c, !PT ;  /* 0x0000000502037c12 */ /* 0x002fc8000f8e3cff */
[----:B------:R-:W-:Y:S01]  /*4360*/  SHF.L.U32 R3, R3, 0x1f, RZ ;  /* 0x0000001f03037819 */ /* 0x000fe200000006ff */
[----:B------:R-:W-:-:S04]  /*4370*/  IMAD.U32 R0, RZ, RZ, UR4 ;  /* 0x00000004ff007e24 */ /* 0x000fc8000f8e00ff */
[----:B------:R1:W2:Y:S03]  /*4380*/  SYNCS.PHASECHK.TRANS64.TRYWAIT P0, [R0+URZ], R3 ;  /* 0x00000003000075a7 */ /* 0x0002a600080011ff */
[----:B--2---:R-:W-:Y:S05]  /*4390*/  @!P0 NANOSLEEP.SYNCS 0x989680 ;  /* 0x009896800000895d */ /* 0x004fea0003900000 */
[----:B------:R-:W2:Y:S02]  /*43a0*/  @!P0 SYNCS.PHASECHK.TRANS64 P0, [R0+URZ], R3 ;  /* 0x00000003000085a7 */ /* 0x000ea400080010ff */
[----:B--2---:R-:W-:Y:S05]  /*43b0*/  @P0 BRA `(.L_x_83) ;  /* 0x0000000000200947 */ /* 0x004fea0003800000 */
.L_x_84:
[----:B--2---:R2:W4:Y:S02]  /*43c0*/  SYNCS.PHASECHK.TRANS64.TRYWAIT P0, [R0+URZ], R3 ;  /* 0x00000003000075a7 */ /* 0x00452400080011ff */
[----:B----4-:R-:W-:Y:S05]  /*43d0*/  @!P0 NANOSLEEP.SYNCS 0x989680 ;  /* 0x009896800000895d */ /* 0x010fea0003900000 */
[----:B------:R-:W4:Y:S02]  /*43e0*/  @!P0 SYNCS.PHASECHK.TRANS64 P0, [R0+URZ], R3 ;  /* 0x00000003000085a7 */ /* 0x000f2400080010ff */
[----:B----4-:R-:W-:Y:S05]  /*43f0*/  @!P0 BRA `(.L_x_84) ;  /* 0xfffffffc00f08947 */ /* 0x010fea000383ffff */
[----:B------:R-:W-:Y:S05]  /*4400*/  BRA `(.L_x_83) ;  /* 0x00000000000c7947 */ /* 0x000fea0003800000 */
.L_x_79:
[----:B------:R-:W-:-:S04]  /*4410*/  UIADD3 UR4, UPT, UPT, UR26, 0x130, URZ ;  /* 0x000001301a047890 */ /* 0x000fc8000fffe0ff */
[----:B------:R-:W-:-:S09]  /*4420*/  UPRMT UR4, UR47, 0x654, UR4 ;  /* 0x000006542f047896 */ /* 0x000fd20008000004 */
[----:B------:R-:W-:Y:S03]  /*4430*/  SYNCS.ARRIVE.TRANS64.RED.A1T0 RZ, [UR4], RZ ;  /* 0x000000ffffff79a7 */ /* 0x000fe60008100404 */
.L_x_83:
[----:B-12---:R-:W-:Y:S01]  /*4440*/  SHF.L.U32 R3, RZ, 0x1f, RZ ;  /* 0x0000001fff037819 */ /* 0x006fe200000006ff */
[----:B------:R-:W-:Y:S01]  /*4450*/  UIADD3 UR4, UPT, UPT, UR26, 0x130, URZ ;  /* 0x000001301a047890 */ /* 0x000fe2000fffe0ff */
[----:B------:R-:W-:Y:S02]  /*4460*/  PLOP3.LUT P0, PT, PT, PT, UP1, 0x80, 0x8 ;  /* 0x000000000008781c */ /* 0x000fe40003f0f018 */
[----:B------:R-:W1:Y:S02]  /*4470*/  SYNCS.PHASECHK.TRANS64.TRYWAIT P1, [UR26+0x130], R3 ;  /* 0x00013003ff0075a7 */ /* 0x000e64000802111a */
[----:B-1----:R-:W-:Y:S09]  /*4480*/  @!P1 BRA `(.L_x_85) ;  /* 0x0000005800009947 */ /* 0x002ff20003800000 */
.L_x_164:
[----:B------:R-:W-:Y:S01]  /*4490*/  @!UP1 UPRMT UR4, UR47, 0x654, UR4 ;  /* 0x000006542f049896 */ /* 0x000fe20008000004 */
[----:B------:R-:W-:Y:S01]  /*44a0*/  UMOV UR5, 0xffff ;  /* 0x0000ffff00057882 */ /* 0x000fe20000000000 */
[----:B------:R-:W-:-:S07]  /*44b0*/  UMOV UR6, 0x1 ;  /* 0x0000000100067882 */ /* 0x000fce0000000000 */
[----:B------:R-:W-:Y:S01]  /*44c0*/  @!P0 SYNCS.ARRIVE.TRANS64.RED.A1T0 RZ, [UR4], RZ ;  /* 0x000000ffffff89a7 */ /* 0x000fe20008100404 */
[----:B------:R-:W-:Y:S01]  /*44d0*/  NOP ;  /* 0x0000000000007918 */ /* 0x000fe20000000000 */
[----:B-1----:R-:W1:Y:S01]  /*44e0*/  LDS R0, [UR8+0x14] ;  /* 0x00001408ff007984 */ /* 0x002e620008000800 */
[----:B------:R-:W-:-:S04]  /*44f0*/  ULOP3.LUT UR4, UR44, 0xffff, URZ, 0xc0, !UPT ;  /* 0x0000ffff2c047892 */ /* 0x000fc8000f8ec0ff */
[----:B------:R-:W-:-:S04]  /*4500*/  USHF.R.U32.HI UR4, URZ, 0x5, UR4 ;  /* 0x00000005ff047899 */ /* 0x000fc80008011604 */
[----:B------:R-:W-:Y:S02]  /*4510*/  USHF.L.U32 UR5, UR5, UR4, URZ ;  /* 0x0000000405057299 */ /* 0x000fe400080006ff */
[----:B------:R-:W-:-:S04]  /*4520*/  USHF.L.U32 UR4, UR6, UR4, URZ ;  /* 0x0000000406047299 */ /* 0x000fc800080006ff */
[----:B-1----:R-:W-:-:S04]  /*4530*/  LOP3.LUT R0, R0, UR5, RZ, 0xc0, !PT ;  /* 0x0000000500007c12 */ /* 0x002fc8000f8ec0ff */
[----:B------:R-:W-:-:S13]  /*4540*/  ISETP.NE.AND P0, PT, R0, UR5, PT ;  /* 0x0000000500007c0c */ /* 0x000fda000bf05270 */
[----:B------:R-:W-:Y:S05]  /*4550*/  @P0 BRA `(.L_x_86) ;  /* 0x0000000000580947 */ /* 0x000fea0003800000 */
[----:B------:R-:W1:Y:S02]  /*4560*/  LDS R0, [UR8+0x18] ;  /* 0x00001808ff007984 */ /* 0x000e640008000800 */
[----:B-1----:R-:W-:-:S04]  /*4570*/  LOP3.LUT R0, R0, UR4, RZ, 0xc0, !PT ;  /* 0x0000000400007c12 */ /* 0x002fc8000f8ec0ff */
[----:B------:R-:W-:-:S13]  /*4580*/  ISETP.NE.AND P0, PT, R0, UR4, PT ;  /* 0x0000000400007c0c */ /* 0x000fda000bf05270 */
[----:B------:R-:W-:Y:S05]  /*4590*/  @P0 BRA `(.L_x_87) ;  /* 0x00000000003c0947 */ /* 0x000fea0003800000 */
[----:B------:R-:W1:Y:S01]  /*45a0*/  S2R R2, SR_LANEID ;  /* 0x0000000000027919 */ /* 0x000e620000000000 */
[----:B------:R-:W-:Y:S01]  /*45b0*/  ULOP3.LUT UR5, URZ, UR5, URZ, 0x33, !UPT ;  /* 0x00000005ff057292 */ /* 0x000fe2000f8e33ff */
[----:B------:R-:W-:Y:S01]  /*45c0*/  LOP3.LUT R4, RZ, UR4, RZ, 0x33, !PT ;  /* 0x00000004ff047c12 */ /* 0x000fe2000f8e33ff */
[----:B------:R-:W-:Y:S02]  /*45d0*/  VOTEU.ANY UR4, UPT, PT ;  /* 0x0000000000047886 */ /* 0x000fe400038e0100 */
[----:B------:R-:W-:Y:S01]  /*45e0*/  UFLO.U32 UR4, UR4 ;  /* 0x00000004000472bd */ /* 0x000fe200080e0000 */
[----:B------:R-:W2:Y:S01]  /*45f0*/  REDUX UR6, R4 ;  /* 0x00000000040673c4 */ /* 0x000ea20000000000 */
[----:B------:R-:W-:-:S06]  /*4600*/  IMAD.U32 R0, RZ, RZ, UR5 ;  /* 0x00000005ff007e24 */ /* 0x000fcc000f8e00ff */
[----:B------:R4:W-:Y:S01]  /*4610*/  UTCATOMSWS.AND URZ, UR5 ;  /* 0x0000000500ff79e3 */ /* 0x0009e20008000000 */
[----:B------:R-:W3:Y:S01]  /*4620*/  REDUX UR7, R0 ;  /* 0x00000000000773c4 */ /* 0x000ee20000000000 */
[----:B-1----:R-:W-:Y:S01]  /*4630*/  ISETP.EQ.U32.AND P0, PT, R2, UR4, PT ;  /* 0x0000000402007c0c */ /* 0x002fe2000bf02070 */
[----:B--2---:R-:W-:Y:S01]  /*4640*/  IMAD.U32 R2, RZ, RZ, UR6 ;  /* 0x00000006ff027e24 */ /* 0x004fe2000f8e00ff */
[----:B---3--:R-:W-:-:S11]  /*4650*/  MOV R3, UR7 ;  /* 0x0000000700037c02 */ /* 0x008fd60008000f00 */
[----:B------:R4:W-:Y:S04]  /*4660*/  @P0 ATOMS.AND RZ, [UR8+0x14], R3 ;  /* 0x00001403ffff098c */ /* 0x0009e8000a800008 */
[----:B------:R4:W-:Y:S01]  /*4670*/  @P0 ATOMS.AND RZ, [UR8+0x18], R2 ;  /* 0x00001802ffff098c */ /* 0x0009e2000a800008 */
[----:B------:R-:W-:Y:S05]  /*4680*/  BRA `(.L_x_88) ;  /* 0x0000000000147947 */ /* 0x000fea0003800000 */
.L_x_87:
[----:B------:R-:W-:Y:S02]  /*4690*/  MOV R2, 0x46b0 ;  /* 0x000046b000027802 */ /* 0x000fe40000000f00 */
[----:B---3-5:R-:W-:Y:S05]  /*46a0*/  CALL.REL.NOINC `($__internal_0_$__cuda_sm10x_tcgen05_guardrail_trap_col_being_dealloced_not_returned_by_alloc) ;  /* 0x0000005800547944 */ /* 0x028fea0003c00000 */
[----:B------:R-:W-:Y:S05]  /*46b0*/  BRA `(.L_x_88) ;  /* 0x0000000000087947 */ /* 0x000fea0003800000 */
.L_x_86:
[----:B------:R-:W-:Y:S02]  /*46c0*/  MOV R2, 0x46e0 ;  /* 0x000046e000027802 */ /* 0x000fe40000000f00 */
[----:B---3-5:R-:W-:Y:S05]  /*46d0*/  CALL.REL.NOINC `($__internal_2_$__cuda_sm10x_tcgen05_guardrail_trap_unallocated_columns_being_dealloced) ;  /* 0x0000005800607944 */ /* 0x028fea0003c00000 */
.L_x_88:
[----:B------:R-:W-:Y:S01]  /*46e0*/  NOP ;  /* 0x0000000000007918 */ /* 0x000fe20000000000 */
[----:B----4-:R-:W-:Y:S05]  /*46f0*/  EXIT ;  /* 0x000000000000794d */ /* 0x010fea0003800000 */
.L_x_59:
[----:B------:R-:W-:-:S09]  /*4700*/  UISETP.NE.OR UP0, UPT, UR22, 0x3, !UP4 ;  /* 0x000000031600788c */ /* 0x000fd2000e705670 */
[----:B------:R-:W-:Y:S05]  /*4710*/  BRA.U UP0, `(.L_x_89) ;  /* 0x0000000d00a87547 */ /* 0x000fea000b800000 */
[----:B------:R-:W2:Y:S01]  /*4720*/  LDCU.64 UR4, c[0x0][0x888] ;  /* 0x00011100ff0477ac */ /* 0x000ea20008000a00 */
[----:B------:R-:W3:Y:S01]  /*4730*/  LDC.64 R12, c[0x0][0x348] ;  /* 0x0000d200ff0c7b82 */ /* 0x000ee20000000a00 */
[----:B------:R-:W-:Y:S02]  /*4740*/  HFMA2 R9, -RZ, RZ, 0, 0 ;  /* 0x00000000ff097431 */ /* 0x000fe400000001ff */
[----:B------:R-:W-:Y:S01]  /*4750*/  IMAD.MOV.U32 R11, RZ, RZ, 0x1 ;  /* 0x00000001ff0b7424 */ /* 0x000fe200078e00ff */
[----:B------:R-:W4:Y:S01]  /*4760*/  LDCU UR31, c[0x0][0x370] ;  /* 0x00006e00ff1f77ac */ /* 0x000f220008000800 */
[----:B------:R-:W-:Y:S01]  /*4770*/  IMAD.MOV.U32 R10, RZ, RZ, RZ ;  /* 0x000000ffff0a7224 */ /* 0x000fe200078e00ff */
[----:B------:R-:W-:Y:S01]  /*4780*/  MOV R3, 0x2000 ;  /* 0x0000200000037802 */ /* 0x000fe20000000f00 */
[----:B------:R-:W4:Y:S01]  /*4790*/  LDCU.128 UR32, c[0x0][0xb10] ;  /* 0x00016200ff2077ac */ /* 0x000f220008000c00 */
[----:B------:R-:W1:Y:S01]  /*47a0*/  LDCU UR27, c[0x0][0x374] ;  /* 0x00006e80ff1b77ac */ /* 0x000e620008000800 */
[----:B------:R-:W1:Y:S01]  /*47b0*/  LDCU.64 UR28, c[0x0][0x890] ;  /* 0x00011200ff1c77ac */ /* 0x000e620008000a00 */
[----:B------:R-:W1:Y:S01]  /*47c0*/  LDCU UR15, c[0x0][0xb0c] ;  /* 0x00016180ff0f77ac */ /* 0x000e620008000800 */
[----:B--2---:R-:W-:Y:S01]  /*47d0*/  UISETP.NE.U32.AND UP0, UPT, UR4, URZ, UPT ;  /* 0x000000ff0400728c */ /* 0x004fe2000bf05070 */
[----:B------:R-:W2:Y:S01]  /*47e0*/  LDCU UR40, c[0x0][0xb20] ;  /* 0x00016400ff2877ac */ /* 0x000ea20008000800 */
[----:B------:R-:W2:Y:S01]  /*47f0*/  LDCU UR4, c[0x0][0xb30] ;  /* 0x00016600ff0477ac */ /* 0x000ea20008000800 */
[----:B------:R-:W-:Y:S01]  /*4800*/  UMOV UR21, 0x400 ;  /* 0x0000040000157882 */ /* 0x000fe20000000000 */
[----:B----4-:R-:W-:-:S02]  /*4810*/  UIMAD.WIDE.U32 UR6, UR31, UR32, URZ ;  /* 0x000000201f0672a5 */ /* 0x010fc4000f8e00ff */
[----:B-1----:R-:W-:Y:S02]  /*4820*/  UIMAD.WIDE.U32 UR8, UR27, UR35, URZ ;  /* 0x000000231b0872a5 */ /* 0x002fe4000f8e00ff */
[----:B------:R-:W-:Y:S02]  /*4830*/  ULEA UR21, UR46, UR21, 0x18 ;  /* 0x000000152e157291 */ /* 0x000fe4000f8ec0ff */
[----:B------:R-:W-:Y:S02]  /*4840*/  UISETP.NE.U32.AND UP6, UPT, UR28, URZ, UPT ;  /* 0x000000ff1c00728c */ /* 0x000fe4000bfc5070 */
[----:B------:R-:W-:Y:S02]  /*4850*/  UIADD3 UR37, UPT, UPT, UR21, 0x88, URZ ;  /* 0x0000008815257890 */ /* 0x000fe4000fffe0ff */
[----:B------:R-:W-:Y:S02]  /*4860*/  UISETP.NE.AND.EX UP5, UPT, UR5, URZ, UPT, UP0 ;  /* 0x000000ff0500728c */ /* 0x000fe4000bfa5300 */
[----:B------:R-:W-:Y:S01]  /*4870*/  UISETP.NE.AND UP0, UPT, UR42, 0x1, UPT ;  /* 0x000000012a00788c */ /* 0x000fe2000bf05270 */
[----:B------:R-:W-:Y:S01]  /*4880*/  UMOV UR6, UR7 ;  /* 0x0000000700067c82 */ /* 0x000fe20008000000 */
[----:B------:R-:W-:Y:S01]  /*4890*/  UMOV UR38, UR9 ;  /* 0x0000000900267c82 */ /* 0x000fe20008000000 */
[----:B------:R-:W-:-:S02]  /*48a0*/  UISETP.NE.AND UP0, UPT, UR15, 0x1, UPT ;  /* 0x000000010f00788c */ /* 0x000fc4000bf05270 */
[----:B------:R-:W-:Y:S02]  /*48b0*/  UPLOP3.LUT UP4, UPT, UPT, UPT, UPT, 0x40, 0x4 ;  /* 0x000000000004789c */ /* 0x000fe40003f8e870 */
[----:B------:R-:W-:Y:S01]  /*48c0*/  UISETP.GE.AND UP2, UPT, UR42, 0x1, UPT ;  /* 0x000000012a00788c */ /* 0x000fe2000bf46270 */
[----:B------:R-:W1:Y:S01]  /*48d0*/  LDCU.64 UR22, c[0x0][0xb28] ;  /* 0x00016500ff1677ac */ /* 0x000e620008000a00 */
[----:B------:R-:W-:Y:S02]  /*48e0*/  UISETP.NE.AND.EX UP6, UPT, UR29, URZ, UPT, UP6 ;  /* 0x000000ff1d00728c */ /* 0x000fe4000bfc5360 */
[----:B------:R-:W-:Y:S02]  /*48f0*/  UIADD3 UR17, UPT, UPT, UR21, 0x80, URZ ;  /* 0x0000008015117890 */ /* 0x000fe4000fffe0ff */
[----:B------:R-:W-:Y:S02]  /*4900*/  UPRMT UR37, UR46, 0x654, UR37 ;  /* 0x000006542e257896 */ /* 0x000fe40008000025 */
[----:B------:R-:W-:-:S02]  /*4910*/  USHF.R.U32.HI UR39, URZ, UR33, UR6 ;  /* 0x00000021ff277299 */ /* 0x000fc40008011606 */
[----:B--2---:R-:W-:Y:S02]  /*4920*/  USHF.R.U32.HI UR38, URZ, UR40, UR38 ;  /* 0x00000028ff267299 */ /* 0x004fe40008011626 */
[----:B------:R-:W-:Y:S02]  /*4930*/  UISETP.NE.AND UP0, UPT, UR34, 0x1, UPT ;  /* 0x000000012200788c */ /* 0x000fe4000bf05270 */
[----:B---3--:R-:W-:-:S11]  /*4940*/  UISETP.NE.AND UP3, UPT, UR4, 0x1, UPT ;  /* 0x000000010400788c */ /* 0x008fd6000bf65270 */
.L_x_98:
[C---:B------:R-:W-:Y:S02]  /*4950*/  LEA R8, R10.reuse, UR21, 0x3 ;  /* 0x000000150a087c11 */ /* 0x040fe4000f8e18ff */
[----:B------:R-:W-:Y:S02]  /*4960*/  SHF.L.U32 R5, R9, 0x1f, RZ ;  /* 0x0000001f09057819 */ /* 0x000fe400000006ff */
[----:B------:R-:W-:Y:S02]  /*4970*/  LEA R6, R10, UR21, 0x4 ;  /* 0x000000150a067c11 */ /* 0x000fe4000f8e20ff */
[----:B--2---:R-:W2:Y:S02]  /*4980*/  SYNCS.PHASECHK.TRANS64.TRYWAIT P0, [R8+URZ+0xb0], R5 ;  /* 0x0000b005080075a7 */ /* 0x004ea400080011ff */
[----:B--2---:R-:W-:Y:S05]  /*4990*/  @!P0 BRA `(.L_x_90) ;  /* 0x0000005000d48947 */ /* 0x004fea0003800000 */
.L_x_165:
[----:B--2---:R-:W2:Y:S01]  /*49a0*/  LDS.128 R4, [R6+0x140] ;  /* 0x0001400006047984 */ /* 0x004ea20000000c00 */
[----:B------:R-:W-:Y:S01]  /*49b0*/  UISETP.GE.AND UP0, UPT, UR42, 0x1, UPT ;  /* 0x000000012a00788c */ /* 0x000fe2000bf06270 */
[----:B------:R-:W-:Y:S01]  /*49c0*/  @!PT LDS RZ, [RZ] ;  /* 0x00000000fffff984 */ /* 0x000fe20000000800 */
[----:B------:R-:W-:Y:S01]  /*49d0*/  @!PT LDS RZ, [RZ] ;  /* 0x00000000fffff984 */ /* 0x000fe20000000800 */
[----:B------:R-:W-:Y:S01]  /*49e0*/  @!PT LDS RZ, [RZ] ;  /* 0x00000000fffff984 */ /* 0x000fe20000000800 */
[----:B------:R-:W-:Y:S01]  /*49f0*/  @!PT LDS RZ, [RZ] ;  /* 0x00000000fffff984 */ /* 0x000fe20000000800 */
[----:B------:R3:W-:Y:S06]  /*4a00*/  MEMBAR.ALL.CTA ;  /* 0x0000000000007992 */ /* 0x0007ec0000008000 */
[----:B---3--:R-:W3:Y:S01]  /*4a10*/  FENCE.VIEW.ASYNC.S ;  /* 0x00000000000073c6 */ /* 0x008ee20000000000 */
[----:B--2---:R-:W-:Y:S11]  /*4a20*/  LOP3.LUT P0, RZ, R6, 0x1, RZ, 0xc0, !PT ;  /* 0x0000000106ff7812 */ /* 0x004ff6000780c0ff */
[----:B------:R-:W-:Y:S02]  /*4a30*/  @!UPT UIADD3 URZ, UPT, UPT, URZ, URZ, URZ ;  /* 0x000000fffffff290 */ /* 0x000fe4000fffe0ff */
[----:B---3--:R-:W-:Y:S01]  /*4a40*/  VOTEU.ANY UP2, P0 ;  /* 0x0000000000ff7886 */ /* 0x008fe20000040100 */
[----:B------:R-:W-:Y:S11]  /*4a50*/  PLOP3.LUT P0, PT, PT, PT, UP2, 0x80, 0x8 ;  /* 0x000000000008781c */ /* 0x000ff60003f0f028 */
[----:B------:R-:W-:Y:S02]  /*4a60*/  @!UPT UIADD3 URZ, UPT, UPT, URZ, URZ, URZ ;  /* 0x000000fffffff290 */ /* 0x000fe4000fffe0ff */
[----:B------:R-:W-:Y:S02]  /*4a70*/  @P0 SHF.R.U32.HI R0, RZ, 0x10, R5 ;  /* 0x00000010ff000819 */ /* 0x000fe40000011605 */
[----:B------:R-:W-:Y:S02]  /*4a80*/  @P0 MOV R2, R4 ;  /* 0x0000000400020202 */ /* 0x000fe40000000f00 */
[----:B------:R-:W-:Y:S01]  /*4a90*/  @P0 R2UR UR4, R0 ;  /* 0x00000000000402ca */ /* 0x000fe200000e0000 */
[----:B------:R-:W-:Y:S01]  /*4aa0*/  VIADD R0, R8, 0xc0 ;  /* 0x000000c008007836 */ /* 0x000fe20000000000 */
[----:B------:R-:W-:Y:S02]  /*4ab0*/  @P0 LOP3.LUT R4, R5, 0xffff, RZ, 0xc0, !PT ;  /* 0x0000ffff05040812 */ /* 0x000fe400078ec0ff */
[----:B------:R-:W-:Y:S02]  /*4ac0*/  @P0 R2UR UR6, R2 ;  /* 0x00000000020602ca */ /* 0x000fe400000e0000 */
[----:B------:R-:W-:Y:S02]  /*4ad0*/  PRMT R0, RZ, 0x654, R0 ;  /* 0x00000654ff007816 */ /* 0x000fe40000000000 */
[----:B------:R-:W-:Y:S02]  /*4ae0*/  @P0 R2UR UR5, R4 ;  /* 0x00000000040502ca */ /* 0x000fe400000e0000 */
[----:B------:R2:W-:Y:S03]  /*4af0*/  SYNCS.ARRIVE.TRANS64.RED.A1T0 RZ, [R0+URZ], RZ ;  /* 0x000000ff00ff79a7 */ /* 0x0005e600081004ff */
[----:B------:R-:W-:Y:S04]  /*4b00*/  @UP2 UMOV UR26, UR4 ;  /* 0x00000004001a2c82 */ /* 0x000fe80008000000 */
[----:B------:R-:W-:Y:S04]  /*4b10*/  @UP2 UMOV UR14, UR6 ;  /* 0x00000006000e2c82 */ /* 0x000fe80008000000 */
[----:B------:R-:W-:Y:S01]  /*4b20*/  @UP2 UMOV UR13, UR5 ;  /* 0x00000005000d2c82 */ /* 0x000fe20008000000 */
[----:B------:R-:W-:Y:S05]  /*4b30*/  BRA.U !UP0, `(.L_x_91) ;  /* 0x0000000108c07547 */ /* 0x000fea000b800000 */
[----:B------:R-:W-:Y:S02]  /*4b40*/  UIMAD.WIDE.U32 UR8, UR13, UR35, URZ ;  /* 0x000000230d0872a5 */ /* 0x000fe4000f8e00ff */
[----:B------:R-:W-:Y:S02]  /*4b50*/  UP2UR UR12, UPR, URZ, 0x4 ;  /* 0x00000004ff0c7883 */ /* 0x000fe40008000000 */
[----:B------:R-:W-:Y:S02]  /*4b60*/  UISETP.NE.AND UP2, UPT, UR34, 0x1, UPT ;  /* 0x000000012200788c */ /* 0x000fe4000bf45270 */
[----:B------:R-:W-:Y:S02]  /*4b70*/  UIMAD.WIDE.U32 UR10, UR14, UR32, URZ ;  /* 0x000000200e0a72a5 */ /* 0x000fe4000f8e00ff */
[----:B------:R-:W-:Y:S02]  /*4b80*/  USEL UR4, UR27, UR38, !UP2 ;  /* 0x000000261b047287 */ /* 0x000fe4000d000000 */
[----:B------:R-:W-:Y:S02]  /*4b90*/  UISETP.NE.AND UP0, UPT, UR15, 0x1, UPT ;  /* 0x000000010f00788c */ /* 0x000fe4000bf05270 */
[----:B------:R-:W-:Y:S02]  /*4ba0*/  UP2UR UR16, UPR, URZ, 0x2 ;  /* 0x00000002ff107883 */ /* 0x000fe40008000000 */
[----:B------:R-:W-:Y:S02]  /*4bb0*/  UISETP.NE.AND UP1, UPT, UR42, 0x1, UPT ;  /* 0x000000012a00788c */ /* 0x000fe4000bf25270 */
[----:B-1----:R-:W-:Y:S02]  /*4bc0*/  UIMAD.WIDE.U32 UR18, UR4, UR22, URZ ;  /* 0x00000016041272a5 */ /* 0x002fe4000f8e00ff */
[----:B------:R-:W-:Y:S01]  /*4bd0*/  USEL UR7, UR31, UR39, !UP0 ;  /* 0x000000271f077287 */ /* 0x000fe2000c000000 */
[----:B------:R-:W-:Y:S02]  /*4be0*/  UMOV UR5, UR9 ;  /* 0x0000000900057c82 */ /* 0x000fe40008000000 */
[----:B------:R-:W-:Y:S02]  /*4bf0*/  USHF.R.U32.HI UR6, URZ, UR40, UR5 ;  /* 0x00000028ff067299 */ /* 0x000fe40008011605 */
[----:B------:R-:W-:Y:S02]  /*4c00*/  UIMAD.WIDE.U32 UR24, UR7, UR22, URZ ;  /* 0x00000016071872a5 */ /* 0x000fe4000f8e00ff */
[----:B------:R-:W-:Y:S02]  /*4c10*/  USEL UR6, UR13, UR6, !UP2 ;  /* 0x000000060d067287 */ /* 0x000fe4000d000000 */
[----:B------:R-:W-:Y:S01]  /*4c20*/  UISETP.NE.AND UP2, UPT, UR12, URZ, UPT ;  /* 0x000000ff0c00728c */ /* 0x000fe2000bf45270 */
[----:B------:R-:W-:Y:S01]  /*4c30*/  UMOV UR5, UR11 ;  /* 0x0000000b00057c82 */ /* 0x000fe20008000000 */
[----:B------:R-:W-:Y:S02]  /*4c40*/  UIMAD.WIDE.U32 UR10, UR6, UR22, URZ ;  /* 0x00000016060a72a5 */ /* 0x000fe4000f8e00ff */
[----:B------:R-:W-:Y:S03]  /*4c50*/  USHF.R.U32.HI UR8, URZ, UR33, UR5 ;  /* 0x00000021ff087299 */ /* 0x000fe60008011605 */
[----:B------:R-:W-:Y:S02]  /*4c60*/  UMOV UR5, UR19 ;  /* 0x0000001300057c82 */ /* 0x000fe40008000000 */
[----:B------:R-:W-:Y:S03]  /*4c70*/  @UP1 USHF.R.U32.HI UR4, URZ, UR23, UR5 ;  /* 0x00000017ff041299 */ /* 0x000fe60008011605 */
[----:B------:R-:W-:Y:S01]  /*4c80*/  UMOV UR5, UR25 ;  /* 0x0000001900057c82 */ /* 0x000fe20008000000 */
[----:B------:R-:W-:Y:S02]  /*4c90*/  UIMAD UR4, UR42, UR4, URZ ;  /* 0x000000042a0472a4 */ /* 0x000fe4000f8e02ff */
[----:B------:R-:W-:Y:S02]  /*4ca0*/  @UP1 USHF.R.U32.HI UR7, URZ, UR23, UR5 ;  /* 0x00000017ff071299 */ /* 0x000fe40008011605 */
[----:B------:R-:W-:Y:S02]  /*4cb0*/  USEL UR5, UR14, UR8, !UP0 ;  /* 0x000000080e057287 */ /* 0x000fe4000c000000 */
[----:B------:R-:W-:Y:S02]  /*4cc0*/  UIMAD UR8, UR42, UR7, URZ ;  /* 0x000000072a0872a4 */ /* 0x000fe4000f8e02ff */
[----:B------:R-:W-:Y:S03]  /*4cd0*/  UISETP.GE.AND UP0, UPT, UR6, UR4, UPT ;  /* 0x000000040600728c */ /* 0x000fe6000bf06270 */
[----:B------:R-:W-:Y:S01]  /*4ce0*/  UMOV UR4, UR11 ;  /* 0x0000000b00047c82 */ /* 0x000fe20008000000 */
[----:B------:R-:W-:Y:S02]  /*4cf0*/  UISETP.GE.OR UP0, UPT, UR5, UR8, UP0 ;  /* 0x000000080500728c */ /* 0x000fe40008706670 */
[----:B------:R-:W-:Y:S02]  /*4d00*/  USHF.R.U32.HI UR4, URZ, UR23, UR4 ;  /* 0x00000017ff047299 */ /* 0x000fe40008011604 */
[----:B------:R-:W-:Y:S02]  /*4d10*/  UIMAD.WIDE.U32 UR8, UR5, UR22, URZ ;  /* 0x00000016050872a5 */ /* 0x000fe4000f8e00ff */
[----:B------:R-:W-:Y:S04]  /*4d20*/  USEL UR10, UR6, UR4, !UP1 ;  /* 0x00000004060a7287 */ /* 0x000fe8000c800000 */
[----:B------:R-:W-:Y:S01]  /*4d30*/  UIADD3 UR11, UPT, UPT, -UR10, URZ, URZ ;  /* 0x000000ff0a0b7290 */ /* 0x000fe2000fffe1ff */
[----:B------:R-:W-:Y:S02]  /*4d40*/  @!UP0 UMOV UR4, UR9 ;  /* 0x0000000900048c82 */ /* 0x000fe40008000000 */
[----:B------:R-:W-:Y:S02]  /*4d50*/  @!UP0 USHF.R.U32.HI UR4, URZ, UR23, UR4 ;  /* 0x00000017ff048299 */ /* 0x000fe40008011604 */
[----:B------:R-:W-:Y:S02]  /*4d60*/  UIMAD UR8, UR42, UR11, UR6 ;  /* 0x0000000b2a0872a4 */ /* 0x000fe4000f8e0206 */
[----:B------:R-:W-:Y:S02]  /*4d70*/  @!UP0 USEL UR4, UR5, UR4, !UP1 ;  /* 0x0000000405048287 */ /* 0x000fe4000c800000 */
[----:B------:R-:W-:Y:S02]  /*4d80*/  UISETP.NE.AND UP1, UPT, UR16, URZ, UPT ;  /* 0x000000ff1000728c */ /* 0x000fe4000bf25270 */
[----:B------:R-:W-:Y:S02]  /*4d90*/  @!UP0 UIMAD UR8, UR7, UR8, UR4 ;  /* 0x00000008070882a4 */ /* 0x000fe4000f8e0204 */
[----:B------:R-:W-:Y:S02]  /*4da0*/  @!UP0 UIADD3 UR9, UPT, UPT, UR10, -UR4, URZ ;  /* 0x800000040a098290 */ /* 0x000fe4000fffe0ff */
[----:B------:R-:W-:Y:S02]  /*4db0*/  UIADD3 UR4, UPT, UPT, -UR5, URZ, URZ ;  /* 0x000000ff05047290 */ /* 0x000fe4000fffe1ff */
[----:B------:R-:W-:Y:S02]  /*4dc0*/  UIADD3 UR7, UPT, UPT, -UR6, URZ, URZ ;  /* 0x000000ff06077290 */ /* 0x000fe4000fffe1ff */
[----:B------:R-:W-:Y:S02]  /*4dd0*/  @!UP0 UIMAD UR6, UR9, UR42, UR5 ;  /* 0x0000002a090682a4 */ /* 0x000fe4000f8e0205 */
[----:B------:R-:W-:Y:S02]  /*4de0*/  UIMAD UR14, UR15, UR4, UR14 ;  /* 0x000000040f0e72a4 */ /* 0x000fe4000f8e020e */
[----:B------:R-:W-:Y:S01]  /*4df0*/  UIMAD UR13, UR34, UR7, UR13 ;  /* 0x00000007220d72a4 */ /* 0x000fe2000f8e020d */
[----:B------:R-:W-:Y:S02]  /*4e00*/  @!UP0 UMOV UR5, UR8 ;  /* 0x0000000800058c82 */ /* 0x000fe40008000000 */
[----:B------:R-:W-:Y:S02]  /*4e10*/  UIMAD UR14, UR5, UR15, UR14 ;  /* 0x0000000f050e72a4 */ /* 0x000fe4000f8e020e */
[----:B------:R-:W-:Y:S11]  /*4e20*/  UIMAD UR13, UR6, UR34, UR13 ;  /* 0x00000022060d72a4 */ /* 0x000ff6000f8e020d */
[----:B------:R-:W-:Y:S01]  /*4e30*/  @!UPT UIADD3 URZ, UPT, UPT, URZ, URZ, URZ ;  /* 0x000000fffffff290 */ /* 0x000fe2000fffe0ff */
.L_x_91:
[----:B------:R-:W3:Y:S01]  /*4e40*/  @!UP3 LDCU.128 UR8, c[0x0][0xb10] ;  /* 0x00016200ff08b7ac */ /* 0x000ee20008000c00 */
[----:B------:R-:W-:Y:S02]  /*4e50*/  ISETP.NE.U32.AND P0, PT, RZ, UR28, PT ;  /* 0x0000001cff007c0c */ /* 0x000fe4000bf05070 */
[----:B------:R-:W-:Y:S02]  /*4e60*/  SHF.L.U32 R4, R11, 0x1f, RZ ;  /* 0x0000001f0b047819 */ /* 0x000fe400000006ff */
[----:B------:R-:W-:Y:S01]  /*4e70*/  ISETP.NE.AND.EX P0, PT, RZ, UR29, PT, P0 ;  /* 0x0000001dff007c0c */ /* 0x000fe2000bf05300 */
[----:B------:R-:W4:Y:S01]  /*4e80*/  @!UP3 LDCU UR5, c[0x0][0xb0c] ;  /* 0x00016180ff05b7ac */ /* 0x000f220008000800 */
[----:B------:R-:W-:Y:S02]  /*4e90*/  USHF.L.U32 UR19, UR20, 0x7, URZ ;  /* 0x0000000714137899 */ /* 0x000fe400080006ff */
[----:B------:R-:W-:Y:S02]  /*4ea0*/  USHF.L.U32 UR18, UR30, 0x7, URZ ;  /* 0x000000071e127899 */ /* 0x000fe400080006ff */
[----:B---3--:R-:W-:Y:S07]  /*4eb0*/  UIMAD.WIDE.U32 UR6, UR14, UR8, URZ ;  /* 0x000000080e0672a5 */ /* 0x008fee000f8e00ff */
[----:B------:R-:W-:Y:S01]  /*4ec0*/  @!UP3 UMOV UR4, UR7 ;  /* 0x000000070004bc82 */ /* 0x000fe20008000000 */
[----:B----4-:R-:W-:Y:S02]  /*4ed0*/  @!UP3 UISETP.NE.AND UP0, UPT, UR5, 0x1, UPT ;  /* 0x000000010500b88c */ /* 0x010fe4000bf05270 */
[----:B------:R-:W-:Y:S02]  /*4ee0*/  @!UP3 USHF.R.U32.HI UR4, URZ, UR9, UR4 ;  /* 0x00000009ff04b299 */ /* 0x000fe40008011604 */
[----:B------:R-:W-:Y:S02]  /*4ef0*/  UIMAD.WIDE.U32 UR6, UR13, UR11, URZ ;  /* 0x0000000b0d0672a5 */ /* 0x000fe4000f8e00ff */
[----:B------:R-:W-:Y:S02]  /*4f00*/  @!UP3 USEL UR8, UR14, UR4, !UP0 ;  /* 0x000000040e08b287 */ /* 0x000fe4000c000000 */
[----:B------:R-:W-:Y:S03]  /*4f10*/  @!UP3 UISETP.NE.AND UP0, UPT, UR10, 0x1, UPT ;  /* 0x000000010a00b88c */ /* 0x000fe6000bf05270 */
[----:B------:R-:W-:Y:S02]  /*4f20*/  @!UP3 UMOV UR6, UR7 ;  /* 0x000000070006bc82 */ /* 0x000fe40008000000 */
[----:B------:R-:W3:Y:S02]  /*4f30*/  @!UP3 LDCU UR4, c[0x0][0xb20] ;  /* 0x00016400ff04b7ac */ /* 0x000ee40008000800 */
[----:B---3--:R-:W-:Y:S04]  /*4f40*/  @!UP3 USHF.R.U32.HI UR6, URZ, UR4, UR6 ;  /* 0x00000004ff06b299 */ /* 0x008fe80008011606 */
[----:B------:R-:W-:Y:S04]  /*4f50*/  @!UP3 USEL UR6, UR13, UR6, !UP0 ;  /* 0x000000060d06b287 */ /* 0x000fe8000c000000 */
[----:B------:R-:W-:Y:S02]  /*4f60*/  @!UP3 UIADD3 UR4, UPT, UPT, -UR8, UR6, URZ ;  /* 0x000000060804b290 */ /* 0x000fe4000fffe1ff */
[----:B------:R-:W-:Y:S02]  /*4f70*/  @!UP3 UIADD3 UR6, UPT, UPT, UR8, -UR6, URZ ;  /* 0x800000060806b290 */ /* 0x000fe4000fffe0ff */
[----:B------:R-:W-:Y:S02]  /*4f80*/  @!UP3 UIMAD UR14, UR4, UR5, UR14 ;  /* 0x00000005040eb2a4 */ /* 0x000fe4000f8e020e */
[----:B------:R-:W-:Y:S01]  /*4f90*/  @!UP3 UIMAD UR13, UR6, UR10, UR13 ;  /* 0x0000000a060db2a4 */ /* 0x000fe2000f8e020d */
[----:B------:R-:W-:Y:S11]  /*4fa0*/  BRA.U UP4, `(.L_x_92) ;  /* 0x0000000104107547 */ /* 0x000ff6000b800000 */
[----:B--2---:R-:W-:Y:S04]  /*4fb0*/  MOV R0, UR43 ;  /* 0x0000002b00007c02 */ /* 0x004fe80008000f00 */
[----:B------:R-:W-:Y:S04]  /*4fc0*/  SHF.L.U32 R5, R0, 0x1f, RZ ;  /* 0x0000001f00057819 */ /* 0x000fe800000006ff */
[----:B------:R-:W2:Y:S02]  /*4fd0*/  SYNCS.PHASECHK.TRANS64.TRYWAIT P1, [UR21+0xa8], R5 ;  /* 0x0000a805ff0075a7 */ /* 0x000ea40008021115 */
[----:B--2---:R-:W-:Y:S05]  /*4fe0*/  @!P1 BRA `(.L_x_93) ;  /* 0x0000004c00549947 */ /* 0x004fea0003800000 */
.L_x_92:
[----:B------:R-:W-:Y:S05]  /*4ff0*/  BRA.U !UP6, `(.L_x_94) ;  /* 0x000000010e387547 */ /* 0x000fea000b800000 */
[----:B------:R-:W-:Y:S01]  /*5000*/  UPLOP3.LUT UP1, UPT, UPT, UPT, UP5, 0x80, 0x8 ;  /* 0x000000000008789c */ /* 0x000fe20003f2f050 */
[----:B--2---:R-:W-:Y:S01]  /*5010*/  HFMA2 R0, -RZ, RZ, 0, 5.9604644775390625e-08 ;  /* 0x00000001ff007431 */ /* 0x004fe200000001ff */
[----:B------:R-:W2:Y:S01]  /*5020*/  LDCU.64 UR8, c[0x0][0x358] ;  /* 0x00006b00ff0877ac */ /* 0x000ea20008000a00 */
[----:B------:R-:W-:Y:S03]  /*5030*/  IMAD.MOV.U32 R140, RZ, RZ, 0x1 ;  /* 0x00000001ff8c7424 */ /* 0x000fe600078e00ff */
[----:B------:R-:W-:Y:S05]  /*5040*/  PLOP3.LUT P1, PT, PT, PT, UP1, 0x80, 0x8 ;  /* 0x000000000008781c */ /* 0x000fea0003f2f018 */
[----:B------:R-:W3:Y:S01]  /*5050*/  @UP1 LDCU.64 UR4, c[0x0][0x888] ;  /* 0x00011100ff0417ac */ /* 0x000ee20008000a00 */
[----:B------:R-:W-:Y:S07]  /*5060*/  @UP1 UIMAD UR6, UR36, UR28, URZ ;  /* 0x0000001c240612a4 */ /* 0x000fee000f8e02ff */
[----:B------:R-:W-:Y:S01]  /*5070*/  @!P1 PRMT R140, R0, 0x7610, R140 ;  /* 0x00007610008c9816 */ /* 0x000fe2000000008c */
[----:B---3--:R-:W-:Y:S06]  /*5080*/  @UP1 UIMAD.WIDE UR4, UR6, 0x4, UR4 ;  /* 0x00000004060418a5 */ /* 0x008fec000f8e0204 */
[----:B------:R-:W-:Y:S01]  /*5090*/  IMAD.U32 R6, RZ, RZ, UR4 ;  /* 0x00000004ff067e24 */ /* 0x000fe2000f8e00ff */
[----:B------:R-:W-:Y:S04]  /*50a0*/  MOV R7, UR5 ;  /* 0x0000000500077c02 */ /* 0x000fe80008000f00 */
[----:B------:R-:W3:Y:S01]  /*50b0*/  @!UP1 LDCU UR4, c[0x0][0x880] ;  /* 0x00011000ff0497ac */ /* 0x000ee20008000800 */
[----:B--2--5:R4:W5:Y:S02]  /*50c0*/  @P1 LDG.E R72, desc[UR8][R6.64] ;  /* 0x0000000806481981 */ /* 0x024964000c1e1900 */
[----:B---34-:R-:W-:Y:S07]  /*50d0*/  @!P1 IMAD.U32 R72, RZ, RZ, UR4 ;  /* 0x00000004ff489e24 */ /* 0x018fee000f8e00ff */
.L_x_94:
[----:B-----5:R-:W-:Y:S01]  /*50e0*/  @!P0 ISETP.EQ.AND P2, PT, R72, RZ, PT ;  /* 0x000000ff4800820c */ /* 0x020fe20003f42270 */
[----:B------:R-:W-:Y:S01]  /*50f0*/  @!UPT UIADD3 URZ, UPT, UPT, URZ, URZ, URZ ;  /* 0x000000fffffff290 */ /* 0x000fe2000fffe0ff */
[----:B------:R-:W-:Y:S11]  /*5100*/  @!P0 BRA `(.L_x_95) ;  /* 0x0000000000148947 */ /* 0x000ff60003800000 */
[----:B------:R-:W-:Y:S02]  /*5110*/  LOP3.LUT P0, RZ, R140, 0xff, RZ, 0xc0, !PT ;  /* 0x000000ff8cff7812 */ /* 0x000fe4000780c0ff */
[----:B------:R-:W-:Y:S04]  /*5120*/  PLOP3.LUT P2, PT, PT, PT, UP1, 0x80, 0x8 ;  /* 0x000000000008781c */ /* 0x000fe80003f4f018 */
[----:B------:R-:W-:Y:S07]  /*5130*/  PLOP3.LUT P2, PT, P2, PT, PT, 0x8, 0x80 ;  /* 0x000000000080781c */ /* 0x000fee000174e170 */
[----:B------:R-:W-:Y:S11]  /*5140*/  @P0 ISETP.EQ.AND P2, PT, R72, RZ, PT ;  /* 0x000000ff4800020c */ /* 0x000ff60003f42270 */
[----:B------:R-:W-:Y:S02]  /*5150*/  @!UPT UIADD3 URZ, UPT, UPT, URZ, URZ, URZ ;  /* 0x000000fffffff290 */ /* 0x000fe4000fffe0ff */
.L_x_95:
[----:B------:R-:W3:Y:S01]  /*5160*/  SYNCS.PHASECHK.TRANS64.TRYWAIT P0, [UR21+0x90], R4 ;  /* 0x00009004ff0075a7 */ /* 0x000ee20008001115 */
[----:B------:R-:W-:Y:S04]  /*5170*/  ELECT P1, URZ, PT ;  /* 0x0000000000ff782f */ /* 0x000fe80003820000 */
[----:B------:R-:W-:Y:S01]  /*5180*/  PLOP3.LUT P1, PT, P2, P1, PT, 0xf2, 0x2f ;  /* 0x00000000002f781c */ /* 0x000fe20001723e72 */
[----:B------:R-:W-:Y:S01]  /*5190*/  @!UPT UIADD3 URZ, UPT, UPT, URZ, URZ, URZ ;  /* 0x000000fffffff290 */ /* 0x000fe2000fffe0ff */
[----:B---3--:R-:W-:Y:S11]  /*51a0*/  @!P0 BRA `(.L_x_96) ;  /* 0x0000004800fc8947 */ /* 0x008ff60003800000 */
.L_x_168:
[----:B------:R-:W-:Y:S01]  /*51b0*/  @!P1 IADD3 R2, P0, PT, R12, 0x580, RZ ;  /* 0x000005800c029810 */ /* 0x000fe20007f1e0ff */
[----:B------:R-:W-:Y:S01]  /*51c0*/  VOTEU.ALL UP0, P1 ;  /* 0x0000000000ff7886 */ /* 0x000fe20000800000 */
[----:B------:R-:W-:Y:S01]  /*51d0*/  UMOV UR6, 0x0 ;  /* 0x0000000000067882 */ /* 0x000fe20000000000 */
[----:B------:R-:W-:Y:S01]  /*51e0*/  UMOV UR7, 0x10000000 ;  /* 0x1000000000077882 */ /* 0x000fe20000000000 */
[----:B------:R-:W-:Y:S01]  /*51f0*/  @!P1 R2UR UR5, R2 ;  /* 0x00000000020592ca */ /* 0x000fe200000e0000 */
[----:B--2---:R-:W-:Y:S01]  /*5200*/  @!P1 IMAD.X R0, RZ, RZ, R13, P0 ;  /* 0x000000ffff009224 */ /* 0x004fe200000e060d */
[----:B------:R-:W-:Y:S01]  /*5210*/  @!UP0 UIADD3 UR16, UPT, UPT, UR21, 0x200, URZ ;  /* 0x0000020015108890 */ /* 0x000fe2000fffe0ff */
[----:B------:R-:W-:Y:S01]  /*5220*/  VIADD R10, R10, 0x1 ;  /* 0x000000010a0a7836 */ /* 0x000fe20000000000 */
[----:B------:R-:W-:Y:S01]  /*5230*/  VOTEU.ALL UP0, P1 ;  /* 0x0000000000ff7886 */ /* 0x000fe20000800000 */
[----:B------:R-:W-:Y:S01]  /*5240*/  UMOV UR20, UR36 ;  /* 0x0000002400147c82 */ /* 0x000fe20008000000 */
[----:B------:R-:W-:Y:S01]  /*5250*/  @!P1 R2UR UR4, R0 ;  /* 0x00000000000492ca */ /* 0x000fe200000e0000 */
[----:B------:R-:W-:Y:S06]  /*5260*/  @!P1 IMAD.MOV.U32 R0, RZ, RZ, 0x2000 ;  /* 0x00002000ff009424 */ /* 0x000fec00078e00ff */
[----:B------:R-:W-:Y:S06]  /*5270*/  IMAD.U32 R6, RZ, RZ, UR5 ;  /* 0x00000005ff067e24 */ /* 0x000fec000f8e00ff */
[----:B------:R-:W-:Y:S01]  /*5280*/  IMAD.U32 R7, RZ, RZ, UR4 ;  /* 0x00000004ff077e24 */ /* 0x000fe2000f8e00ff */
[----:B------:R-:W-:Y:S04]  /*5290*/  @!P1 R2UR UR4, R6 ;  /* 0x00000000060492ca */ /* 0x000fe800000e0000 */
[----:B------:R-:W-:Y:S11]  /*52a0*/  @!P1 R2UR UR5, R7 ;  /* 0x00000000070592ca */ /* 0x000ff600000e0000 */
[----:B------:R-:W-:Y:S02]  /*52b0*/  @!UPT UIADD3 URZ, UPT, UPT, URZ, URZ, URZ ;  /* 0x000000fffffff290 */ /* 0x000fe4000fffe0ff */
[----:B------:R2:W-:Y:S01]  /*52c0*/  @!UP0 UTMALDG.3D [UR16], [UR4], desc[UR6] ;  /* 0x00000610040085b4 */ /* 0x0005e20008011000 */
[----:B------:R3:W-:Y:S01]  /*52d0*/  @!P1 SYNCS.ARRIVE.TRANS64.RED.A0TR RZ, [UR21+0x80], R0 ;  /* 0x00008000ffff99a7 */ /* 0x0007e20008300415 */
[----:B--2---:R-:W-:Y:S09]  /*52e0*/  UPRMT UR4, UR46, 0x654, UR17 ;  /* 0x000006542e047896 */ /* 0x004ff20008000011 */
[----:B------:R-:W-:Y:S01]  /*52f0*/  SYNCS.ARRIVE.TRANS64.RED.A1T0 RZ, [UR4], RZ ;  /* 0x000000ffffff79a7 */ /* 0x000fe20008100404 */
[----:B------:R-:W2:Y:S02]  /*5300*/  SYNCS.PHASECHK.TRANS64.TRYWAIT P0, [UR21+0x98], R4 ;  /* 0x00009804ff0075a7 */ /* 0x000ea40008001115 */
[----:B--23--:R-:W-:Y:S05]  /*5310*/  @!P0 BRA `(.L_x_97) ;  /* 0x0000004800b88947 */ /* 0x00cfea0003800000 */
.L_x_170:
[----:B------:R-:W-:Y:S01]  /*5320*/  @!P1 IADD3 R2, P0, PT, R12, 0x580, RZ ;  /* 0x000005800c029810 */ /* 0x000fe20007f1e0ff */
[----:B------:R-:W-:Y:S01]  /*5330*/  VOTEU.ALL UP0, P1 ;  /* 0x0000000000ff7886 */ /* 0x000fe20000800000 */
[----:B------:R-:W-:Y:S01]  /*5340*/  UMOV UR6, 0x0 ;  /* 0x0000000000067882 */ /* 0x000fe20000000000 */
[----:B------:R-:W-:Y:S01]  /*5350*/  UMOV UR7, 0x10000000 ;  /* 0x1000000000077882 */ /* 0x000fe20000000000 */
[----:B------:R-:W-:Y:S01]  /*5360*/  @!P1 R2UR UR5, R2 ;  /* 0x00000000020592ca */ /* 0x000fe200000e0000 */
[----:B------:R-:W-:Y:S01]  /*5370*/  @!P1 IMAD.X R0, RZ, RZ, R13, P0 ;  /* 0x000000ffff009224 */ /* 0x000fe200000e060d */
[----:B------:R-:W-:Y:S01]  /*5380*/  @!UP0 UIADD3 UR10, UPT, UPT, UR18, 0x40, URZ ;  /* 0x00000040120a8890 */ /* 0x000fe2000fffe0ff */
[----:B------:R-:W-:Y:S01]  /*5390*/  R2UR UR16, R142 ;  /* 0x000000008e1072ca */ /* 0x000fe200000e0000 */
[----:B------:R-:W-:Y:S01]  /*53a0*/  @!UP0 UIADD3 UR8, UPT, UPT, UR21, 0x2200, URZ ;  /* 0x0000220015088890 */ /* 0x000fe2000fffe0ff */
[----:B------:R-:W-:Y:S01]  /*53b0*/  ISETP.NE.AND P0, PT, R10, 0x2, PT ;  /* 0x000000020a00780c */ /* 0x000fe20003f05270 */
[----:B------:R-:W-:Y:S01]  /*53c0*/  @!UP0 UIADD3 UR9, UPT, UPT, UR21, 0x88, URZ ;  /* 0x0000008815098890 */ /* 0x000fe2000fffe0ff */
[----:B------:R-:W-:Y:S01]  /*53d0*/  @!P1 R2UR UR4, R0 ;  /* 0x00000000000492ca */ /* 0x000fe200000e0000 */
[----:B------:R-:W-:Y:S01]  /*53e0*/  VOTEU.ALL UP0, P1 ;  /* 0x0000000000ff7886 */ /* 0x000fe20000800000 */
[----:B------:R-:W-:Y:S01]  /*53f0*/  UMOV UR11, UR19 ;  /* 0x00000013000b7c82 */ /* 0x000fe20008000000 */
[----:B------:R-:W-:Y:S01]  /*5400*/  UMOV UR12, UR36 ;  /* 0x00000024000c7c82 */ /* 0x000fe20008000000 */
[----:B------:R-:W-:Y:S01]  /*5410*/  SEL R0, RZ, 0x1, P0 ;  /* 0x00000001ff007807 */ /* 0x000fe20000000000 */
[----:B------:R-:W-:Y:S01]  /*5420*/  UIADD3 UR20, UPT, UPT, UR14, UR63, URZ ;  /* 0x0000003f0e147290 */ /* 0x000fe2000fffe0ff */
[----:B--2---:R-:W-:Y:S01]  /*5430*/  IMAD.U32 R4, RZ, RZ, UR5 ;  /* 0x00000005ff047e24 */ /* 0x004fe2000f8e00ff */
[----:B------:R-:W-:Y:S01]  /*5440*/  LOP3.LUT R11, R11, 0x1, RZ, 0x3c, !PT ;  /* 0x000000010b0b7812 */ /* 0x000fe200078e3cff */
[----:B------:R-:W-:Y:S01]  /*5450*/  UMOV UR36, UR26 ;  /* 0x0000001a00247c82 */ /* 0x000fe20008000000 */
[----:B------:R-:W-:Y:S01]  /*5460*/  LOP3.LUT R9, R9, R0, RZ, 0x3c, !PT ;  /* 0x0000000009097212 */ /* 0x000fe200078e3cff */
[----:B------:R-:W-:Y:S01]  /*5470*/  UIADD3 UR30, UPT, UPT, UR13, UR16, URZ ;  /* 0x000000100d1e7290 */ /* 0x000fe2000fffe0ff */
[----:B------:R-:W-:Y:S01]  /*5480*/  SEL R10, R10, RZ, P0 ;  /* 0x000000ff0a0a7207 */ /* 0x000fe20000000000 */
[----:B------:R-:W-:Y:S01]  /*5490*/  UPLOP3.LUT UP4, UPT, UPT, UPT, UPT, 0x80, 0x8 ;  /* 0x000000000008789c */ /* 0x000fe20003f8f070 */
[----:B------:R-:W-:Y:S01]  /*54a0*/  IMAD.U32 R5, RZ, RZ, UR4 ;  /* 0x00000004ff057e24 */ /* 0x000fe2000f8e00ff */
[----:B------:R-:W-:Y:S04]  /*54b0*/  @!P1 R2UR UR4, R4 ;  /* 0x00000000040492ca */ /* 0x000fe800000e0000 */
[----:B------:R-:W-:Y:S11]  /*54c0*/  @!P1 R2UR UR5, R5 ;  /* 0x00000000050592ca */ /* 0x000ff600000e0000 */
[----:B------:R-:W-:Y:S02]  /*54d0*/  @!UPT UIADD3 URZ, UPT, UPT, URZ, URZ, URZ ;  /* 0x000000fffffff290 */ /* 0x000fe4000fffe0ff */
[----:B------:R2:W-:Y:S01]  /*54e0*/  @!UP0 UTMALDG.3D [UR8], [UR4], desc[UR6] ;  /* 0x00000608040085b4 */ /* 0x0005e20008011000 */
[----:B------:R2:W-:Y:S01]  /*54f0*/  @!P1 SYNCS.ARRIVE.TRANS64.RED.A0TR RZ, [UR21+0x88], R3 ;  /* 0x00008803ffff99a7 */ /* 0x0005e20008300415 */
[----:B------:R-:W-:Y:S01]  /*5500*/  SYNCS.ARRIVE.TRANS64.RED.A1T0 RZ, [UR37], RZ ;  /* 0x000000ffffff79a7 */ /* 0x000fe20008100425 */
[----:B------:R-:W-:Y:S05]  /*5510*/  BRA.U UP2, `(.L_x_98) ;  /* 0xfffffff5020c7547 */ /* 0x000fea000b83ffff */
[----:B--2---:R-:W-:-:S04]  /*5520*/  SHF.L.U32 R3, R11, 0x1f, RZ ;  /* 0x0000001f0b037819 */ /* 0x004fc800000006ff */
[----:B------:R-:W2:Y:S02]  /*5530*/  SYNCS.PHASECHK.TRANS64.TRYWAIT P0, [UR21+0x90], R3 ;  /* 0x00009003ff0075a7 */ /* 0x000ea40008001115 */
[----:B--2---:R-:W-:Y:S05]  /*5540*/  @!P0 BRA `(.L_x_99) ;  /* 0x0000004800448947 */ /* 0x004fea0003800000 */
.L_x_172:
[----:B--2---:R-:W-:-:S07]  /*5550*/  MOV R0, UR21 ;  /* 0x0000001500007c02 */ /* 0x004fce0008000f00 */
.L_x_100:
[----:B--2---:R-:W-:-:S04]  /*5560*/  SHF.L.U32 R3, R11, 0x1f, RZ ;  /* 0x0000001f0b037819 */ /* 0x004fc800000006ff */
[----:B------:R2:W3:Y:S03]  /*5570*/  SYNCS.PHASECHK.TRANS64.TRYWAIT P0, [R0+URZ+0x98], R3 ;  /* 0x00009803000075a7 */ /* 0x0004e600080011ff */
[----:B---3--:R-:W-:Y:S05]  /*5580*/  @!P0 NANOSLEEP.SYNCS 0x989680 ;  /* 0x009896800000895d */ /* 0x008fea0003900000 */
[----:B------:R-:W3:Y:S02]  /*5590*/  @!P0 SYNCS.PHASECHK.TRANS64 P0, [R0+URZ+0x98], R3 ;  /* 0x00009803000085a7 */ /* 0x000ee400080010ff */
[----:B-1-3--:R-:W-:Y:S05]  /*55a0*/  @P0 EXIT ;  /* 0x000000000000094d */ /* 0x00afea0003800000 */
[----:B------:R-:W-:Y:S05]  /*55b0*/  BRA `(.L_x_100) ;  /* 0xfffffffc00e87947 */ /* 0x000fea000383ffff */
.L_x_89:
[----:B------:R-:W-:-:S06]  /*55c0*/  UISETP.GE.AND UP0, UPT, UR22, 0x4, UPT ;  /* 0x000000041600788c */ /* 0x000fcc000bf06270 */
[----:B------:R-:W-:-:S13]  /*55d0*/  PLOP3.LUT P0, PT, PT, PT, UP0, 0x80, 0x8 ;  /* 0x000000000008781c */ /* 0x000fda0003f0f008 */
[----:B-1----:R-:W-:Y:S05]  /*55e0*/  @!P0 EXIT ;  /* 0x000000000000894d */ /* 0x002fea0003800000 */
[----:B------:R-:W-:Y:S01]  /*55f0*/  BAR.SYNC.DEFER_BLOCKING 0x6, 0xa0 ;  /* 0x0182800000007b1d */ /* 0x000fe20000010000 */
[C---:B------:R-:W-:Y:S01]  /*5600*/  IMAD.SHL.U32 R2, R154.reuse, 0x40, RZ ;  /* 0x000000409a027824 */ /* 0x040fe200078e00ff */
[C---:B------:R-:W-:Y:S01]  /*5610*/  R2P PR, R154.reuse, 0x6 ;  /* 0x000000069a007804 */ /* 0x040fe20000000000 */
[----:B------:R-:W-:Y:S01]  /*5620*/  IMAD.MOV.U32 R151, RZ, RZ, 0x20 ;  /* 0x00000020ff977424 */ /* 0x000fe200078e00ff */
[----:B------:R-:W-:Y:S01]  /*5630*/  CS2R R148, SRZ ;  /* 0x0000000000947805 */ /* 0x000fe2000001ff00 */
[C---:B------:R-:W-:Y:S01]  /*5640*/  IMAD.U32 R69, R154.reuse, 0x10000, RZ ;  /* 0x000100009a457824 */ /* 0x040fe200078e00ff */
[----:B------:R-:W-:Y:S02]  /*5650*/  UMOV UR44, 0x400 ;  /* 0x00000400002c7882 */ /* 0x000fe40000000000 */
[----:B------:R-:W1:Y:S01]  /*5660*/  LDC.64 R138, c[0x0][0x8b0] ;  /* 0x00022c00ff8a7b82 */ /* 0x000e620000000a00 */
[----:B------:R-:W-:Y:S01]  /*5670*/  ULEA UR44, UR46, UR44, 0x18 ;  /* 0x0000002c2e2c7291 */ /* 0x000fe2000f8ec0ff */
[----:B------:R-:W-:Y:S01]  /*5680*/  IMAD.SHL.U32 R135, R154, 0x8, RZ ;  /* 0x000000089a877824 */ /* 0x000fe200078e00ff */
[----:B------:R-:W-:Y:S01]  /*5690*/  LOP3.LUT R6, R2, 0x180, RZ, 0xc0, !PT ;  /* 0x0000018002067812 */ /* 0x000fe200078ec0ff */
[----:B------:R-:W-:Y:S01]  /*56a0*/  IMAD.MOV.U32 R152, RZ, RZ, 0x10 ;  /* 0x00000010ff987424 */ /* 0x000fe200078e00ff */
[----:B------:R-:W-:Y:S01]  /*56b0*/  SEL R151, R151, 0xffffffe0, !P2 ;  /* 0xffffffe097977807 */ /* 0x000fe20005000000 */
[----:B------:R-:W-:Y:S01]  /*56c0*/  UIADD3 UR4, UPT, UPT, UR44, 0x4200, URZ ;  /* 0x000042002c047890 */ /* 0x000fe2000fffe0ff */
[----:B------:R-:W-:Y:S01]  /*56d0*/  LOP3.LUT R69, R69, 0x600000, RZ, 0xc0, !PT ;  /* 0x0060000045457812 */ /* 0x000fe200078ec0ff */
[----:B------:R-:W2:Y:S01]  /*56e0*/  LDC.64 R136, c[0x0][0x8a8] ;  /* 0x00022a00ff887b82 */ /* 0x000ea20000000a00 */
[----:B------:R-:W-:Y:S01]  /*56f0*/  LOP3.LUT R135, R6, 0x30, R135, 0xf8, !PT ;  /* 0x0000003006877812 */ /* 0x000fe200078ef887 */
[----:B------:R-:W-:Y:S01]  /*5700*/  IMAD.MOV.U32 R68, RZ, RZ, RZ ;  /* 0x000000ffff447224 */ /* 0x000fe200078e00ff */
[----:B------:R-:W-:Y:S01]  /*5710*/  SEL R152, R152, 0xfffffff0, !P1 ;  /* 0xfffffff098987807 */ /* 0x000fe20004800000 */
[----:B------:R-:W-:Y:S01]  /*5720*/  IMAD.MOV.U32 R145, RZ, RZ, RZ ;  /* 0x000000ffff917224 */ /* 0x000fe200078e00ff */
[----:B------:R-:W-:-:S02]  /*5730*/  SHF.R.S32.HI R3, RZ, 0x4, R151 ;  /* 0x00000004ff037819 */ /* 0x000fc40000011497 */
[----:B------:R-:W-:Y:S02]  /*5740*/  CS2R R146, SRZ ;  /* 0x0000000000927805 */ /* 0x000fe4000001ff00 */
[----:B------:R-:W-:Y:S01]  /*5750*/  LOP3.LUT R135, R135, 0x1e40, R2, 0xf8, !PT ;  /* 0x00001e4087877812 */ /* 0x000fe200078ef802 */
[----:B------:R-:W-:Y:S01]  /*5760*/  IMAD.U32 R153, RZ, RZ, UR4 ;  /* 0x00000004ff997e24 */ /* 0x000fe2000f8e00ff */
[----:B------:R-:W3:Y:S01]  /*5770*/  LDS R0, [UR44+0x160] ;  /* 0x0001602cff007984 */ /* 0x000ee20008000800 */
[----:B------:R-:W-:Y:S01]  /*5780*/  LOP3.LUT R154, R154, 0x60, RZ, 0xc0, !PT ;  /* 0x000000609a9a7812 */ /* 0x000fe200078ec0ff */
[----:B------:R-:W4:Y:S01]  /*5790*/  LDCU UR58, c[0x0][0x370] ;  /* 0x00006e00ff3a77ac */ /* 0x000f220008000800 */
[----:B------:R-:W-:Y:S01]  /*57a0*/  LEA.HI.SX32 R150, R152, R3, 0x1c ;  /* 0x0000000398967211 */ /* 0x000fe200078fe2ff */
[----:B------:R-:W1:Y:S01]  /*57b0*/  LDCU UR43, c[0x0][0xb0c] ;  /* 0x00016180ff2b77ac */ /* 0x000e620008000800 */
[----:B------:R-:W1:Y:S01]  /*57c0*/  LDCU UR39, c[0x0][0xb30] ;  /* 0x00016600ff2777ac */ /* 0x000e620008000800 */
[----:B------:R-:W1:Y:S01]  /*57d0*/  LDCU.64 UR56, c[0x0][0x888] ;  /* 0x00011100ff3877ac */ /* 0x000e620008000a00 */
[----:B------:R-:W1:Y:S01]  /*57e0*/  LDCU.64 UR40, c[0x0][0xb28] ;  /* 0x00016500ff2877ac */ /* 0x000e620008000a00 */
[----:B------:R-:W1:Y:S01]  /*57f0*/  LDCU.64 UR60, c[0x0][0x890] ;  /* 0x00011200ff3c77ac */ /* 0x000e620008000a00 */
[----:B------:R-:W1:Y:S01]  /*5800*/  LDCU.128 UR52, c[0x0][0xb10] ;  /* 0x00016200ff3477ac */ /* 0x000e620008000c00 */
[----:B------:R-:W1:Y:S01]  /*5810*/  LDCU UR47, c[0x0][0x374] ;  /* 0x00006e80ff2f77ac */ /* 0x000e620008000800 */
[----:B------:R-:W-:Y:S01]  /*5820*/  UIADD3 UR62, UPT, UPT, UR44, 0x200, URZ ;  /* 0x000002002c3e7890 */ /* 0x000fe2000fffe0ff */
[----:B-1234-:R-:W-:-:S11]  /*5830*/  IMAD.IADD R69, R0, 0x1, R69 ;  /* 0x0000000100457824 */ /* 0x01efd600078e0245 */
.L_x_126:
[----:B------:R-:W-:Y:S02]  /*5840*/  LEA R3, R145, UR44, 0x3 ;  /* 0x0000002c91037c11 */ /* 0x000fe4000f8e18ff */
[----:B------:R-:W-:Y:S02]  /*5850*/  SHF.L.U32 R0, R147, 0x1f, RZ ;  /* 0x0000001f93007819 */ /* 0x000fe400000006ff */
[----:B------:R-:W-:Y:S02]  /*5860*/  LEA R5, R145, UR44, 0x4 ;  /* 0x0000002c91057c11 */ /* 0x000fe4000f8e20ff */
[----:B-1----:R-:W1:Y:S02]  /*5870*/  SYNCS.PHASECHK.TRANS64.TRYWAIT P0, [R3+URZ+0xb0], R0 ;  /* 0x0000b000030075a7 */ /* 0x002e6400080011ff */
[----:B-1----:R-:W-:Y:S05]  /*5880*/  @!P0 BRA `(.L_x_101) ;  /* 0x00000044008c8947 */ /* 0x002fea0003800000 */
.L_x_173:
        /* <DEDUP_REMOVED lines=11> */
[----:B------:R-:W-:Y:S01]  /*5940*/  PLOP3.LUT P0, PT, PT, PT, UP1, 0x80, 0x8 ;  /* 0x000000000008781c */ /* 0x000fe20003f0f018 */
[----:B------:R-:W-:Y:S11]  /*5950*/  UP2UR UR45, UPR, URZ, 0x2 ;  /* 0x00000002ff2d7883 */ /* 0x000ff60008000000 */
[----:B------:R-:W-:Y:S01]  /*5960*/  @!UPT UIADD3 URZ, UPT, UPT, URZ, URZ, URZ ;  /* 0x000000fffffff290 */ /* 0x000fe2000fffe0ff */
[----:B-1----:R-:W-:Y:S02]  /*5970*/  @P0 SHF.R.U32.HI R0, RZ, 0x10, R5 ;  /* 0x00000010ff000819 */ /* 0x002fe40000011605 */
        /* <DEDUP_REMOVED lines=12> */
[----:B------:R-:W2:Y:S01]  /*5a40*/  LDCU UR12, c[0x0][0xb20] ;  /* 0x00016400ff0c77ac */ /* 0x000ea20008000800 */
[----:B------:R-:W-:Y:S02]  /*5a50*/  UIMAD.WIDE.U32 UR4, UR47, UR55, URZ ;  /* 0x000000372f0472a5 */ /* 0x000fe4000f8e00ff */
[----:B------:R-:W-:Y:S02]  /*5a60*/  UIMAD.WIDE.U32 UR6, UR58, UR52, URZ ;  /* 0x000000343a0672a5 */ /* 0x000fe4000f8e00ff */
[----:B------:R-:W-:Y:S02]  /*5a70*/  UISETP.NE.AND UP0, UPT, UR54, 0x1, UPT ;  /* 0x000000013600788c */ /* 0x000fe4000bf05270 */
[----:B------:R-:W-:Y:S02]  /*5a80*/  UIMAD.WIDE.U32 UR8, UR37, UR55, URZ ;  /* 0x00000037250872a5 */ /* 0x000fe4000f8e00ff */
[----:B------:R-:W-:Y:S02]  /*5a90*/  UIMAD.WIDE.U32 UR10, UR38, UR52, URZ ;  /* 0x00000034260a72a5 */ /* 0x000fe4000f8e00ff */
[----:B------:R-:W-:Y:S02]  /*5aa0*/  UISETP.NE.AND UP1, UPT, UR43, 0x1, UPT ;  /* 0x000000012b00788c */ /* 0x000fe4000bf25270 */
[----:B------:R-:W-:Y:S01]  /*5ab0*/  UISETP.NE.AND UP2, UPT, UR42, 0x1, UPT ;  /* 0x000000012a00788c */ /* 0x000fe2000bf45270 */
[----:B------:R-:W-:Y:S02]  /*5ac0*/  UMOV UR4, UR5 ;  /* 0x0000000500047c82 */ /* 0x000fe40008000000 */
[----:B--2---:R-:W-:Y:S03]  /*5ad0*/  USHF.R.U32.HI UR5, URZ, UR12, UR4 ;  /* 0x0000000cff057299 */ /* 0x004fe60008011604 */
[----:B------:R-:W-:Y:S02]  /*5ae0*/  UMOV UR4, UR7 ;  /* 0x0000000700047c82 */ /* 0x000fe40008000000 */
[----:B------:R-:W-:Y:S02]  /*5af0*/  USHF.R.U32.HI UR7, URZ, UR53, UR4 ;  /* 0x00000035ff077299 */ /* 0x000fe40008011604 */
[----:B------:R-:W-:Y:S02]  /*5b00*/  USEL UR4, UR47, UR5, !UP0 ;  /* 0x000000052f047287 */ /* 0x000fe4000c000000 */
[----:B------:R-:W-:Y:S01]  /*5b10*/  USEL UR7, UR58, UR7, !UP1 ;  /* 0x000000073a077287 */ /* 0x000fe2000c800000 */
[----:B------:R-:W-:Y:S01]  /*5b20*/  UMOV UR5, UR9 ;  /* 0x0000000900057c82 */ /* 0x000fe20008000000 */
[----:B------:R-:W-:Y:S02]  /*5b30*/  UIMAD.WIDE.U32 UR8, UR4, UR40, URZ ;  /* 0x00000028040872a5 */ /* 0x000fe4000f8e00ff */
[----:B------:R-:W-:Y:S03]  /*5b40*/  USHF.R.U32.HI UR6, URZ, UR12, UR5 ;  /* 0x0000000cff067299 */ /* 0x000fe60008011605 */
[----:B------:R-:W-:Y:S01]  /*5b50*/  UMOV UR5, UR11 ;  /* 0x0000000b00057c82 */ /* 0x000fe20008000000 */
[----:B------:R-:W-:Y:S02]  /*5b60*/  UIMAD.WIDE.U32 UR10, UR7, UR40, URZ ;  /* 0x00000028070a72a5 */ /* 0x000fe4000f8e00ff */
[----:B------:R-:W-:Y:S02]  /*5b70*/  USHF.R.U32.HI UR12, URZ, UR53, UR5 ;  /* 0x00000035ff0c7299 */ /* 0x000fe40008011605 */
[----:B------:R-:W-:Y:S01]  /*5b80*/  USEL UR6, UR37, UR6, !UP0 ;  /* 0x0000000625067287 */ /* 0x000fe2000c000000 */
[----:B------:R-:W-:Y:S02]  /*5b90*/  UMOV UR5, UR9 ;  /* 0x0000000900057c82 */ /* 0x000fe40008000000 */
[----:B------:R-:W-:Y:S01]  /*5ba0*/  UMOV UR10, UR11 ;  /* 0x0000000b000a7c82 */ /* 0x000fe20008000000 */
[----:B------:R-:W-:Y:S02]  /*5bb0*/  @UP2 USHF.R.U32.HI UR4, URZ, UR41, UR5 ;  /* 0x00000029ff042299 */ /* 0x000fe40008011605 */
[----:B------:R-:W-:Y:S02]  /*5bc0*/  @UP2 USHF.R.U32.HI UR7, URZ, UR41, UR10 ;  /* 0x00000029ff072299 */ /* 0x000fe4000801160a */
[----:B------:R-:W-:Y:S02]  /*5bd0*/  UIMAD UR4, UR42, UR4, URZ ;  /* 0x000000042a0472a4 */ /* 0x000fe4000f8e02ff */
[----:B------:R-:W-:Y:S02]  /*5be0*/  UIMAD.WIDE.U32 UR10, UR6, UR40, URZ ;  /* 0x00000028060a72a5 */ /* 0x000fe4000f8e00ff */
[----:B------:R-:W-:Y:S02]  /*5bf0*/  USEL UR5, UR38, UR12, !UP1 ;  /* 0x0000000c26057287 */ /* 0x000fe4000c800000 */
[----:B------:R-:W-:Y:S02]  /*5c00*/  UIMAD UR8, UR42, UR7, URZ ;  /* 0x000000072a0872a4 */ /* 0x000fe4000f8e02ff */
[----:B------:R-:W-:Y:S03]  /*5c10*/  UISETP.GE.AND UP0, UPT, UR6, UR4, UPT ;  /* 0x000000040600728c */ /* 0x000fe6000bf06270 */
[----:B------:R-:W-:Y:S01]  /*5c20*/  UMOV UR4, UR11 ;  /* 0x0000000b00047c82 */ /* 0x000fe20008000000 */
[----:B------:R-:W-:Y:S02]  /*5c30*/  UISETP.GE.OR UP0, UPT, UR5, UR8, UP0 ;  /* 0x000000080500728c */ /* 0x000fe40008706670 */
[----:B------:R-:W-:Y:S02]  /*5c40*/  USHF.R.U32.HI UR4, URZ, UR41, UR4 ;  /* 0x00000029ff047299 */ /* 0x000fe40008011604 */
[----:B------:R-:W-:Y:S02]  /*5c50*/  UIMAD.WIDE.U32 UR8, UR5, UR40, URZ ;  /* 0x00000028050872a5 */ /* 0x000fe4000f8e00ff */
[----:B------:R-:W-:Y:S02]  /*5c60*/  USEL UR11, UR6, UR4, !UP2 ;  /* 0x00000004060b7287 */ /* 0x000fe4000d000000 */
[----:B------:R-:W-:Y:S02]  /*5c70*/  UIADD3 UR8, UPT, UPT, -UR5, URZ, URZ ;  /* 0x000000ff05087290 */ /* 0x000fe4000fffe1ff */
[----:B------:R-:W-:Y:S01]  /*5c80*/  UIADD3 UR10, UPT, UPT, -UR11, URZ, URZ ;  /* 0x000000ff0b0a7290 */ /* 0x000fe2000fffe1ff */
[----:B------:R-:W-:Y:S01]  /*5c90*/  @!UP0 UMOV UR4, UR9 ;  /* 0x0000000900048c82 */ /* 0x000fe20008000000 */
[----:B------:R-:W-:Y:S02]  /*5ca0*/  UIADD3 UR9, UPT, UPT, -UR6, URZ, URZ ;  /* 0x000000ff06097290 */ /* 0x000fe4000fffe1ff */
[----:B------:R-:W-:Y:S02]  /*5cb0*/  @!UP0 USHF.R.U32.HI UR4, URZ, UR41, UR4 ;  /* 0x00000029ff048299 */ /* 0x000fe40008011604 */
[----:B------:R-:W-:Y:S02]  /*5cc0*/  UIMAD UR10, UR42, UR10, UR6 ;  /* 0x0000000a2a0a72a4 */ /* 0x000fe4000f8e0206 */
[----:B------:R-:W-:Y:S04]  /*5cd0*/  @!UP0 USEL UR4, UR5, UR4, !UP2 ;  /* 0x0000000405048287 */ /* 0x000fe8000d000000 */
[----:B------:R-:W-:Y:S02]  /*5ce0*/  @!UP0 UIMAD UR10, UR7, UR10, UR4 ;  /* 0x0000000a070a82a4 */ /* 0x000fe4000f8e0204 */
[----:B------:R-:W-:Y:S02]  /*5cf0*/  @!UP0 UIADD3 UR11, UPT, UPT, UR11, -UR4, URZ ;  /* 0x800000040b0b8290 */ /* 0x000fe4000fffe0ff */
[----:B------:R-:W-:Y:S02]  /*5d00*/  UIMAD UR7, UR43, UR8, UR38 ;  /* 0x000000082b0772a4 */ /* 0x000fe4000f8e0226 */
[----:B------:R-:W-:Y:S02]  /*5d10*/  @!UP0 UIMAD UR6, UR11, UR42, UR5 ;  /* 0x0000002a0b0682a4 */ /* 0x000fe4000f8e0205 */
[----:B------:R-:W-:Y:S01]  /*5d20*/  UIMAD UR4, UR54, UR9, UR37 ;  /* 0x00000009360472a4 */ /* 0x000fe2000f8e0225 */
[----:B------:R-:W-:Y:S02]  /*5d30*/  @!UP0 UMOV UR5, UR10 ;  /* 0x0000000a00058c82 */ /* 0x000fe40008000000 */
[----:B------:R-:W-:Y:S02]  /*5d40*/  UIMAD UR38, UR5, UR43, UR7 ;  /* 0x0000002b052672a4 */ /* 0x000fe4000f8e0207 */
[----:B------:R-:W-:Y:S11]  /*5d50*/  UIMAD UR37, UR6, UR54, UR4 ;  /* 0x00000036062572a4 */ /* 0x000ff6000f8e0204 */
[----:B------:R-:W-:Y:S01]  /*5d60*/  @!UPT UIADD3 URZ, UPT, UPT, URZ, URZ, URZ ;  /* 0x000000fffffff290 */ /* 0x000fe2000fffe0ff */
.L_x_102:
[----:B------:R-:W-:Y:S01]  /*5d70*/  UISETP.NE.AND UP0, UPT, UR39, 0x1, UPT ;  /* 0x000000012700788c */ /* 0x000fe2000bf05270 */
[----:B------:R-:W-:Y:S01]  /*5d80*/  IADD3 R145, PT, PT, R145, 0x1, RZ ;  /* 0x0000000191917810 */ /* 0x000fe20007ffe0ff */
[----:B------:R-:W-:Y:S02]  /*5d90*/  USHF.L.U32 UR50, UR20, 0x7, URZ ;  /* 0x0000000714327899 */ /* 0x000fe400080006ff */
[----:B------:R-:W-:Y:S07]  /*5da0*/  USHF.L.U32 UR49, UR30, 0x7, URZ ;  /* 0x000000071e317899 */ /* 0x000fee00080006ff */
[----:B------:R-:W2:Y:S01]  /*5db0*/  @!UP0 LDCU.128 UR12, c[0x0][0xb10] ;  /* 0x00016200ff0c87ac */ /* 0x000ea20008000c00 */
[----:B------:R-:W3:Y:S01]  /*5dc0*/  @!UP0 LDCU UR5, c[0x0][0xb0c] ;  /* 0x00016180ff0587ac */ /* 0x000ee20008000800 */
[----:B------:R-:W4:Y:S01]  /*5dd0*/  @!UP0 LDCU UR10, c[0x0][0xb20] ;  /* 0x00016400ff0a87ac */ /* 0x000f220008000800 */
[----:B--2---:R-:W-:Y:S02]  /*5de0*/  UIMAD.WIDE.U32 UR8, UR38, UR12, URZ ;  /* 0x0000000c260872a5 */ /* 0x004fe4000f8e00ff */
[----:B------:R-:W-:Y:S02]  /*5df0*/  UIMAD.WIDE.U32 UR6, UR37, UR15, URZ ;  /* 0x0000000f250672a5 */ /* 0x000fe4000f8e00ff */
[----:B------:R-:W-:Y:S03]  /*5e00*/  @!UP0 UISETP.NE.AND UP1, UPT, UR14, 0x1, UPT ;  /* 0x000000010e00888c */ /* 0x000fe6000bf25270 */
[----:B------:R-:W-:Y:S01]  /*5e10*/  @!UP0 UMOV UR4, UR9 ;  /* 0x0000000900048c82 */ /* 0x000fe20008000000 */
[----:B---3--:R-:W-:Y:S02]  /*5e20*/  @!UP0 UISETP.NE.AND UP2, UPT, UR5, 0x1, UPT ;  /* 0x000000010500888c */ /* 0x008fe4000bf45270 */
[----:B------:R-:W-:Y:S01]  /*5e30*/  @!UP0 USHF.R.U32.HI UR4, URZ, UR13, UR4 ;  /* 0x0000000dff048299 */ /* 0x000fe20008011604 */
[----:B------:R-:W-:Y:S02]  /*5e40*/  @!UP0 UMOV UR6, UR7 ;  /* 0x0000000700068c82 */ /* 0x000fe40008000000 */
[----:B----4-:R-:W-:Y:S02]  /*5e50*/  @!UP0 USHF.R.U32.HI UR6, URZ, UR10, UR6 ;  /* 0x0000000aff068299 */ /* 0x010fe40008011606 */
[----:B------:R-:W-:Y:S02]  /*5e60*/  @!UP0 USEL UR7, UR38, UR4, !UP2 ;  /* 0x0000000426078287 */ /* 0x000fe4000d000000 */
[----:B------:R-:W-:Y:S04]  /*5e70*/  @!UP0 USEL UR6, UR37, UR6, !UP1 ;  /* 0x0000000625068287 */ /* 0x000fe8000c800000 */
[----:B------:R-:W-:Y:S02]  /*5e80*/  @!UP0 UIADD3 UR4, UPT, UPT, -UR7, UR6, URZ ;  /* 0x0000000607048290 */ /* 0x000fe4000fffe1ff */
[----:B------:R-:W-:Y:S02]  /*5e90*/  @!UP0 UIADD3 UR6, UPT, UPT, UR7, -UR6, URZ ;  /* 0x8000000607068290 */ /* 0x000fe4000fffe0ff */
[----:B------:R-:W-:Y:S02]  /*5ea0*/  @!UP0 UIMAD UR38, UR4, UR5, UR38 ;  /* 0x00000005042682a4 */ /* 0x000fe4000f8e0226 */
[----:B------:R-:W-:Y:S02]  /*5eb0*/  @!UP0 UIMAD UR37, UR6, UR14, UR37 ;  /* 0x0000000e062582a4 */ /* 0x000fe4000f8e0225 */
[----:B------:R-:W-:Y:S09]  /*5ec0*/  ULOP3.LUT UP0, URZ, UR62, 0x1b0, URZ, 0xc0, !UPT ;  /* 0x000001b03eff7892 */ /* 0x000ff2000f80c0ff */
[----:B------:R-:W-:Y:S05]  /*5ed0*/  BRA.U !UP0, `(.L_x_103) ;  /* 0x0000000108407547 */ /* 0x000fea000b800000 */
[----:B------:R-:W2:Y:S01]  /*5ee0*/  LDCU.64 UR8, c[0x4][0x80] ;  /* 0x01001000ff0877ac */ /* 0x000ea20008000a00 */
[----:B------:R-:W-:Y:S01]  /*5ef0*/  MOV R3, 0x0 ;  /* 0x0000000000037802 */ /* 0x000fe20000000f00 */
[----:B------:R-:W-:Y:S02]  /*5f00*/  HFMA2 R12, -RZ, RZ, 0, 5.9604644775390625e-08 ;  /* 0x00000001ff0c7431 */ /* 0x000fe400000001ff */
[----:B------:R-:W-:Y:S02]  /*5f10*/  IMAD.MOV.U32 R8, RZ, RZ, 0x70 ;  /* 0x00000070ff087424 */ /* 0x000fe400078e00ff */
[----:B------:R-:W-:Y:S01]  /*5f20*/  IMAD.MOV.U32 R13, RZ, RZ, RZ ;  /* 0x000000ffff0d7224 */ /* 0x000fe200078e00ff */
[----:B------:R-:W3:Y:S01]  /*5f30*/  LDCU.64 UR6, c[0x4][0x88] ;  /* 0x01001100ff0677ac */ /* 0x000ee20008000a00 */
[----:B------:R-:W4:Y:S01]  /*5f40*/  LDC.64 R2, c[0x4][R3] ;  /* 0x0100000003027b82 */ /* 0x000f220000000a00 */
[----:B------:R-:W1:Y:S01]  /*5f50*/  LDCU.64 UR4, c[0x4][0x8] ;  /* 0x01000100ff0477ac */ /* 0x000e620008000a00 */
[----:B--2---:R-:W-:Y:S01]  /*5f60*/  MOV R5, UR9 ;  /* 0x0000000900057c02 */ /* 0x004fe20008000f00 */
[----:B------:R-:W-:Y:S01]  /*5f70*/  IMAD.U32 R4, RZ, RZ, UR8 ;  /* 0x00000008ff047e24 */ /* 0x000fe2000f8e00ff */
[----:B---3--:R-:W-:Y:S01]  /*5f80*/  MOV R7, UR7 ;  /* 0x0000000700077c02 */ /* 0x008fe20008000f00 */
[----:B------:R-:W-:Y:S01]  /*5f90*/  IMAD.U32 R6, RZ, RZ, UR6 ;  /* 0x00000006ff067e24 */ /* 0x000fe2000f8e00ff */
[----:B-1----:R-:W-:Y:S01]  /*5fa0*/  MOV R11, UR5 ;  /* 0x00000005000b7c02 */ /* 0x002fe20008000f00 */
[----:B------:R-:W-:Y:S02]  /*5fb0*/  IMAD.U32 R10, RZ, RZ, UR4 ;  /* 0x00000004ff0a7e24 */ /* 0x000fe4000f8e00ff */
[----:B------:R-:W-:Y:S07]  /*5fc0*/  LEPC R20, `(.L_x_103) ;  /* 0x000000001014794e */ /* 0x000fee0000000000 */
[----:B----45:R-:W-:Y:S05]  /*5fd0*/  CALL.ABS.NOINC R2 ;  /* 0x0000000002007343 */ /* 0x030fea0003c00000 */
.L_x_103:
[----:B------:R-:W-:Y:S01]  /*5fe0*/  LOP3.LUT P0, RZ, R153, 0x1b0, RZ, 0xc0, !PT ;  /* 0x000001b099ff7812 */ /* 0x000fe2000780c0ff */
[----:B------:R-:W-:Y:S11]  /*5ff0*/  BSSY.RECONVERGENT B6, `(.L_x_104) ;  /* 0x0000013000067945 */ /* 0x000ff60003800200 */
[----:B------:R-:W-:Y:S01]  /*6000*/  @!UPT UIADD3 URZ, UPT, UPT, URZ, URZ, URZ ;  /* 0x000000fffffff290 */ /* 0x000fe2000fffe0ff */
[----:B------:R-:W-:Y:S05]  /*6010*/  @!P0 BRA `(.L_x_105) ;  /* 0x0000000000408947 */ /* 0x000fea0003800000 */
        /* <DEDUP_REMOVED lines=16> */
.L_x_105:
[----:B------:R-:W-:Y:S05]  /*6120*/  BSYNC.RECONVERGENT B6 ;  /* 0x0000000000067941 */ /* 0x000fea0003800200 */
.L_x_104:
[----:B------:R-:W-:Y:S01]  /*6130*/  R2UR UR4, R143 ;  /* 0x000000008f0472ca */ /* 0x000fe200000e0000 */
[----:B------:R-:W-:Y:S01]  /*6140*/  UISETP.NE.U32.AND UP0, UPT, UR60, URZ, UPT ;  /* 0x000000ff3c00728c */ /* 0x000fe2000bf05070 */
[----:B------:R-:W-:Y:S02]  /*6150*/  ISETP.NE.U32.AND P4, PT, R138, RZ, PT ;  /* 0x000000ff8a00720c */ /* 0x000fe40003f85070 */
[----:B------:R-:W-:Y:S01]  /*6160*/  ISETP.NE.U32.AND P2, PT, RZ, UR56, PT ;  /* 0x00000038ff007c0c */ /* 0x000fe2000bf45070 */
[----:B------:R-:W-:Y:S01]  /*6170*/  UISETP.NE.AND.EX UP1, UPT, UR61, URZ, UPT, UP0 ;  /* 0x000000ff3d00728c */ /* 0x000fe2000bf25300 */
[----:B------:R-:W-:Y:S01]  /*6180*/  ISETP.NE.AND.EX P4, PT, R139, RZ, PT, P4 ;  /* 0x000000ff8b00720c */ /* 0x000fe20003f85340 */
[----:B------:R-:W-:Y:S01]  /*6190*/  UPLOP3.LUT UP0, UPT, UPT, UPT, UPT, 0x40, 0x4 ;  /* 0x000000000004789c */ /* 0x000fe20003f0e870 */
[----:B------:R-:W-:Y:S05]  /*61a0*/  ISETP.NE.AND.EX P2, PT, RZ, UR57, PT, P2 ;  /* 0x00000039ff007c0c */ /* 0x000fea000bf45320 */
[----:B------:R-:W-:Y:S06]  /*61b0*/  UISETP.NE.AND UP2, UPT, UR4, URZ, UPT ;  /* 0x000000ff0400728c */ /* 0x000fec000bf45270 */
[----:B------:R-:W-:Y:S05]  /*61c0*/  PLOP3.LUT P1, PT, PT, PT, UP2, 0x80, 0x8 ;  /* 0x000000000008781c */ /* 0x000fea0003f2f028 */
[----:B------:R-:W-:Y:S06]  /*61d0*/  @UP2 UPLOP3.LUT UP0, UPT, UPT, UPT, UP1, 0x80, 0x8 ;  /* 0x000000000008289c */ /* 0x000fec0003f0f010 */
[----:B------:R-:W-:Y:S01]  /*61e0*/  PLOP3.LUT P0, PT, PT, PT, UP0, 0x80, 0x8 ;  /* 0x000000000008781c */ /* 0x000fe20003f0f008 */
[----:B------:R-:W-:Y:S01]  /*61f0*/  @!UPT UIADD3 URZ, UPT, UPT, URZ, URZ, URZ ;  /* 0x000000fffffff290 */ /* 0x000fe2000fffe0ff */
[----:B------:R-:W-:Y:S11]  /*6200*/  BRA.U !UP1, `(.L_x_106) ;  /* 0x00000001093c7547 */ /* 0x000ff6000b800000 */
[----:B------:R-:W-:Y:S01]  /*6210*/  UISETP.NE.U32.AND UP0, UPT, UR56, URZ, UPT ;  /* 0x000000ff3800728c */ /* 0x000fe2000bf05070 */
[----:B-1----:R-:W-:Y:S01]  /*6220*/  HFMA2 R0, -RZ, RZ, 0, 5.9604644775390625e-08 ;  /* 0x00000001ff007431 */ /* 0x002fe200000001ff */
[----:B------:R-:W1:Y:S01]  /*6230*/  LDCU.64 UR8, c[0x0][0x358] ;  /* 0x00006b00ff0877ac */ /* 0x000e620008000a00 */
[----:B------:R-:W-:Y:S01]  /*6240*/  IMAD.MOV.U32 R140, RZ, RZ, 0x1 ;  /* 0x00000001ff8c7424 */ /* 0x000fe200078e00ff */
[----:B------:R-:W-:Y:S06]  /*6250*/  UISETP.NE.AND.EX UP0, UPT, UR57, URZ, UPT, UP0 ;  /* 0x000000ff3900728c */ /* 0x000fec000bf05300 */
[----:B------:R-:W-:Y:S05]  /*6260*/  PLOP3.LUT P3, PT, PT, PT, UP0, 0x80, 0x8 ;  /* 0x000000000008781c */ /* 0x000fea0003f6f008 */
[----:B------:R-:W2:Y:S01]  /*6270*/  @UP0 LDCU.64 UR4, c[0x0][0x888] ;  /* 0x00011100ff0407ac */ /* 0x000ea20008000a00 */
[----:B------:R-:W-:Y:S07]  /*6280*/  @UP0 UIMAD UR6, UR36, UR60, URZ ;  /* 0x0000003c240602a4 */ /* 0x000fee000f8e02ff */
[----:B------:R-:W-:Y:S01]  /*6290*/  @!P3 PRMT R140, R0, 0x7610, R140 ;  /* 0x00007610008cb816 */ /* 0x000fe2000000008c */
[----:B--2---:R-:W-:Y:S06]  /*62a0*/  @UP0 UIMAD.WIDE UR4, UR6, 0x4, UR4 ;  /* 0x00000004060408a5 */ /* 0x004fec000f8e0204 */
[----:B------:R-:W-:Y:S01]  /*62b0*/  IMAD.U32 R2, RZ, RZ, UR4 ;  /* 0x00000004ff027e24 */ /* 0x000fe2000f8e00ff */
[----:B------:R-:W-:Y:S04]  /*62c0*/  MOV R3, UR5 ;  /* 0x0000000500037c02 */ /* 0x000fe80008000f00 */
[----:B------:R-:W2:Y:S01]  /*62d0*/  @!UP0 LDCU UR4, c[0x0][0x880] ;  /* 0x00011000ff0487ac */ /* 0x000ea20008000800 */
[----:B-1---5:R3:W5:Y:S02]  /*62e0*/  @P3 LDG.E R72, desc[UR8][R2.64] ;  /* 0x0000000802483981 */ /* 0x022764000c1e1900 */
[----:B--23--:R-:W-:Y:S02]  /*62f0*/  @!P3 IMAD.U32 R72, RZ, RZ, UR4 ;  /* 0x00000004ff48be24 */ /* 0x00cfe4000f8e00ff */
.L_x_106:
[----:B------:R-:W-:Y:S05]  /*6300*/  @!P4 BRA `(.L_x_107) ;  /* 0x000000000024c947 */ /* 0x000fea0003800000 */
[----:B------:R-:W-:Y:S01]  /*6310*/  ISETP.NE.U32.AND P3, PT, R136, RZ, PT ;  /* 0x000000ff8800720c */ /* 0x000fe20003f65070 */
[----:B------:R-:W2:Y:S03]  /*6320*/  LDCU.64 UR4, c[0x0][0x358] ;  /* 0x00006b00ff0477ac */ /* 0x000ea60008000a00 */
[----:B------:R-:W-:Y:S11]  /*6330*/  ISETP.NE.AND.EX P3, PT, R137, RZ, PT, P3 ;  /* 0x000000ff8900720c */ /* 0x000ff60003f65330 */
[----:B------:R-:W-:Y:S02]  /*6340*/  @!UPT UIADD3 URZ, UPT, UPT, URZ, URZ, URZ ;  /* 0x000000fffffff290 */ /* 0x000fe4000fffe0ff */
[----:B------:R-:W3:Y:S01]  /*6350*/  @P3 LDC.64 R2, c[0x0][0x8a8] ;  /* 0x00022a00ff023b82 */ /* 0x000ee20000000a00 */
[----:B-1----:R-:W-:Y:S04]  /*6360*/  @P3 IMAD R0, R138, UR36, RZ ;  /* 0x000000248a003c24 */ /* 0x002fe8000f8e02ff */
[----:B---3--:R-:W-:Y:S05]  /*6370*/  @P3 IMAD.WIDE R2, R0, 0x4, R2 ;  /* 0x0000000400023825 */ /* 0x008fea00078e0202 */
[----:B--2--5:R2:W5:Y:S02]  /*6380*/  @P3 LDG.E R70, desc[UR4][R2.64] ;  /* 0x0000000402463981 */ /* 0x024564000c1e1900 */
[----:B--2---:R-:W3:Y:S02]  /*6390*/  @!P3 LDC R70, c[0x0][0x8a0] ;  /* 0x00022800ff46bb82 */ /* 0x004ee40000000800 */
.L_x_107:
[----:B-----5:R-:W-:Y:S01]  /*63a0*/  ISETP.NE.AND P4, PT, R72, RZ, PT ;  /* 0x000000ff4800720c */ /* 0x020fe20003f85270 */
[----:B------:R-:W-:Y:S01]  /*63b0*/  BSSY B1, `(.L_x_108) ;  /* 0x0000048000017945 */ /* 0x000fe20003800000 */
[----:B------:R-:W-:Y:S01]  /*63c0*/  SEL R7, RZ, 0xffffffff, P2 ;  /* 0xffffffffff077807 */ /* 0x000fe20001000000 */
[----:B------:R-:W-:Y:S01]  /*63d0*/  IMAD.MOV.U32 R78, RZ, RZ, 0x1 ;  /* 0x00000001ff4e7424 */ /* 0x000fe200078e00ff */
[----:B------:R-:W-:Y:S01]  /*63e0*/  LOP3.LUT P3, RZ, R140, 0xff, RZ, 0xc0, !PT ;  /* 0x000000ff8cff7812 */ /* 0x000fe2000786c0ff */
[----:B------:R-:W-:Y:S01]  /*63f0*/  IMAD R71, R68, 0x80, R69 ;  /* 0x0000008044477824 */ /* 0x000fe200078e0245 */
[----:B-1----:R-:W-:Y:S02]  /*6400*/  @P1 SEL R0, RZ, 0xffffffff, P4 ;  /* 0xffffffffff001807 */ /* 0x002fe40002000000 */
[----:B------:R-:W-:Y:S02]  /*6410*/  CS2R R98, SRZ ;  /* 0x0000000000627805 */ /* 0x000fe4000001ff00 */
[----:B------:R-:W-:Y:S02]  /*6420*/  LEA R3, R148, UR44, 0x3 ;  /* 0x0000002c94037c11 */ /* 0x000fe4000f8e18ff */
[----:B------:R-:W-:Y:S02]  /*6430*/  CS2R R96, SRZ ;  /* 0x0000000000607805 */ /* 0x000fe4000001ff00 */
[----:B------:R-:W-:Y:S02]  /*6440*/  @P0 SEL R0, R7, R0, !P3 ;  /* 0x0000000007000207 */ /* 0x000fe40005800000 */
[----:B------:R-:W-:Y:S02]  /*6450*/  CS2R R94, SRZ ;  /* 0x00000000005e7805 */ /* 0x000fe4000001ff00 */
[----:B------:R-:W-:Y:S02]  /*6460*/  LEA R144, R68, UR44, 0x3 ;  /* 0x0000002c44907c11 */ /* 0x000fe4000f8e18ff */
[----:B------:R-:W-:Y:S02]  /*6470*/  CS2R R92, SRZ ;  /* 0x00000000005c7805 */ /* 0x000fe4000001ff00 */
[----:B------:R-:W-:Y:S02]  /*6480*/  @P1 LOP3.LUT R0, R0, 0x1, RZ, 0xc0, !PT ;  /* 0x0000000100001812 */ /* 0x000fe400078ec0ff */
[----:B------:R-:W-:Y:S02]  /*6490*/  CS2R R86, SRZ ;  /* 0x0000000000567805 */ /* 0x000fe4000001ff00 */
[----:B------:R-:W-:Y:S02]  /*64a0*/  SHF.L.U32 R5, R149, 0x1f, RZ ;  /* 0x0000001f95057819 */ /* 0x000fe400000006ff */
[----:B------:R-:W-:Y:S02]  /*64b0*/  CS2R R84, SRZ ;  /* 0x0000000000547805 */ /* 0x000fe4000001ff00 */
[----:B------:R-:W-:Y:S02]  /*64c0*/  ISETP.NE.U32.OR P6, PT, R0, 0x1, !P1 ;  /* 0x000000010000780c */ /* 0x000fe40004fc5470 */
[----:B------:R-:W-:Y:S02]  /*64d0*/  CS2R R82, SRZ ;  /* 0x0000000000527805 */ /* 0x000fe4000001ff00 */
[----:B------:R-:W-:Y:S02]  /*64e0*/  PLOP3.LUT P2, PT, PT, PT, UP1, 0x80, 0x8 ;  /* 0x000000000008781c */ /* 0x000fe40003f4f018 */
[----:B------:R-:W-:Y:S02]  /*64f0*/  CS2R R80, SRZ ;  /* 0x0000000000507805 */ /* 0x000fe4000001ff00 */
[----:B------:R-:W-:Y:S02]  /*6500*/  SEL R0, RZ, 0xffffffff, P4 ;  /* 0xffffffffff007807 */ /* 0x000fe40002000000 */
[----:B------:R-:W-:Y:S03]  /*6510*/  P2R R88, PR, RZ, 0x40 ;  /* 0x00000040ff587803 */ /* 0x000fe60000000000 */
[----:B------:R-:W-:Y:S04]  /*6520*/  @P6 SHF.L.U32 R2, R146, 0x1f, RZ ;  /* 0x0000001f92026819 */ /* 0x000fe800000006ff */
[----:B------:R-:W-:Y:S01]  /*6530*/  @P2 SEL R0, R7, R0, !P3 ;  /* 0x0000000007002207 */ /* 0x000fe20005800000 */
[----:B------:R-:W1:Y:S03]  /*6540*/  @P6 SYNCS.PHASECHK.TRANS64.TRYWAIT P1, [R3+URZ+0x80], R2 ;  /* 0x00008002030065a7 */ /* 0x000e6600080211ff */
[----:B------:R-:W-:Y:S04]  /*6550*/  LOP3.LUT R0, R0, 0x1, RZ, 0xc0, !PT ;  /* 0x0000000100007812 */ /* 0x000fe800078ec0ff */
[----:B------:R-:W-:Y:S04]  /*6560*/  ISETP.NE.U32.AND P5, PT, R0, 0x1, PT ;  /* 0x000000010000780c */ /* 0x000fe80003fa5070 */
[----:B------:R-:W-:Y:S01]  /*6570*/  P2R R79, PR, RZ, 0x20 ;  /* 0x00000020ff4f7803 */ /* 0x000fe20000000000 */
[----:B------:R2:W4:Y:S01]  /*6580*/  SYNCS.PHASECHK.TRANS64.TRYWAIT P0, [R144+URZ+0xd0], R5 ;  /* 0x0000d005900075a7 */ /* 0x00052200080011ff */
[----:B-1----:R-:W-:Y:S01]  /*6590*/  @P6 SEL R78, RZ, 0x1, !P1 ;  /* 0x00000001ff4e6807 */ /* 0x002fe20004800000 */
[----:B--2---:R-:W-:Y:S06]  /*65a0*/  @!P6 BRA `(.L_x_109) ;  /* 0x0000000000a0e947 */ /* 0x004fec0003800000 */
[----:B------:R-:W-:Y:S01]  /*65b0*/  @P5 IMAD R7, R148, 0x2000, R135 ;  /* 0x0000200094075824 */ /* 0x000fe200078e0287 */
[----:B------:R-:W-:Y:S01]  /*65c0*/  ISETP.NE.AND P1, PT, R78, RZ, PT ;  /* 0x000000ff4e00720c */ /* 0x000fe20003f25270 */
[----:B------:R-:W-:Y:S01]  /*65d0*/  BSSY B0, `(.L_x_110) ;  /* 0x0000011000007945 */ /* 0x000fe20003800000 */
[----:B------:R-:W-:Y:S01]  /*65e0*/  CS2R R82, SRZ ;  /* 0x0000000000527805 */ /* 0x000fe2000001ff00 */
[----:B------:R-:W-:Y:S01]  /*65f0*/  @P5 VIADD R9, R7, UR44 ;  /* 0x0000002c07095c36 */ /* 0x000fe20008000000 */
[----:B------:R-:W-:Y:S02]  /*6600*/  CS2R R80, SRZ ;  /* 0x0000000000507805 */ /* 0x000fe4000001ff00 */
[----:B------:R-:W-:Y:S02]  /*6610*/  CS2R R86, SRZ ;  /* 0x0000000000567805 */ /* 0x000fe4000001ff00 */
[----:B------:R-:W-:Y:S01]  /*6620*/  CS2R R84, SRZ ;  /* 0x0000000000547805 */ /* 0x000fe2000001ff00 */
[--C-:B------:R-:W-:Y:S01]  /*6630*/  @P5 IMAD.IADD R6, R152, 0x1, R9.reuse ;  /* 0x0000000198065824 */ /* 0x100fe200078e0209 */
[----:B------:R-:W-:Y:S01]  /*6640*/  CS2R R94, SRZ ;  /* 0x00000000005e7805 */ /* 0x000fe2000001ff00 */
[--C-:B------:R-:W-:Y:S01]  /*6650*/  @P5 IMAD.IADD R4, R151, 0x1, R9.reuse ;  /* 0x0000000197045824 */ /* 0x100fe200078e0209 */
[----:B------:R-:W-:Y:S01]  /*6660*/  CS2R R92, SRZ ;  /* 0x00000000005c7805 */ /* 0x000fe2000001ff00 */
[----:B------:R-:W-:Y:S01]  /*6670*/  @P5 IMAD R2, R150, 0x10, R9 ;  /* 0x0000001096025824 */ /* 0x000fe200078e0209 */
[----:B------:R-:W-:Y:S02]  /*6680*/  CS2R R98, SRZ ;  /* 0x0000000000627805 */ /* 0x000fe4000001ff00 */
[----:B------:R-:W-:Y:S01]  /*6690*/  CS2R R96, SRZ ;  /* 0x0000000000607805 */ /* 0x000fe2000001ff00 */
[----:B------:R-:W-:Y:S06]  /*66a0*/  @P1 BRA `(.L_x_111) ;  /* 0x00000000000c1947 */ /* 0x000fec0003800000 */
[----:B------:R-:W-:Y:S04]  /*66b0*/  SHF.L.U32 R0, R146, 0x1f, RZ ;  /* 0x0000001f92007819 */ /* 0x000fe800000006ff */
[----:B------:R-:W1:Y:S02]  /*66c0*/  SYNCS.PHASECHK.TRANS64.TRYWAIT P1, [R3+URZ+0x80], R0 ;  /* 0x00008000030075a7 */ /* 0x000e6400080211ff */
[----:B-1----:R-:W-:Y:S05]  /*66d0*/  @!P1 BRA `(.L_x_112) ;  /* 0x00000038000c9947 */ /* 0x002fea0003800000 */
.L_x_111:
[----:B------:R-:W-:Y:S05]  /*66e0*/  BSYNC B0 ;  /* 0x0000000000007941 */ /* 0x000fea0003800000 */
.L_x_110:
[----:B------:R-:W-:Y:S01]  /*66f0*/  ISETP.NE.AND P1, PT, R79, RZ, PT ;  /* 0x000000ff4f00720c */ /* 0x000fe20003f25270 */
[----:B-1----:R-:W-:Y:S02]  /*6700*/  VIADD R3, R3, 0x90 ;  /* 0x0000009003037836 */ /* 0x002fe40000000000 */
[----:B------:R-:W-:Y:S02]  /*6710*/  IMAD.U32 R0, RZ, RZ, UR46 ;  /* 0x0000002eff007e24 */ /* 0x000fe4000f8e00ff */
[----:B------:R-:W-:Y:S03]  /*6720*/  VIADD R148, R148, 0x1 ;  /* 0x0000000194947836 */ /* 0x000fe60000000000 */
[----:B------:R-:W-:Y:S05]  /*6730*/  PRMT R0, R0, 0x654, R3 ;  /* 0x0000065400007816 */ /* 0x000fea0000000003 */
[----:B------:R1:W2:Y:S04]  /*6740*/  @P1 LDS.128 R80, [R7+UR44+0x200] ;  /* 0x0002002c07501984 */ /* 0x0002a80008000c00 */
[----:B------:R1:W1:Y:S04]  /*6750*/  @P1 LDS.128 R84, [R6+0x200] ;  /* 0x0002000006541984 */ /* 0x0002680000000c00 */
[----:B------:R1:W1:Y:S04]  /*6760*/  @P1 LDS.128 R92, [R4+0x200] ;  /* 0x00020000045c1984 */ /* 0x0002680000000c00 */
[----:B------:R1:W1:Y:S01]  /*6770*/  @P1 LDS.128 R96, [R2+0x200] ;  /* 0x0002000002601984 */ /* 0x0002620000000c00 */
[C---:B------:R-:W-:Y:S01]  /*6780*/  ISETP.NE.AND P1, PT, R148.reuse, 0x2, PT ;  /* 0x000000029400780c */ /* 0x040fe20003f25270 */
[----:B------:R-:W-:Y:S01]  /*6790*/  @!PT LDS RZ, [RZ] ;  /* 0x00000000fffff984 */ /* 0x000fe20000000800 */
[----:B------:R-:W-:Y:S01]  /*67a0*/  @!PT LDS RZ, [RZ] ;  /* 0x00000000fffff984 */ /* 0x000fe20000000800 */
[----:B------:R-:W-:Y:S01]  /*67b0*/  @!PT LDS RZ, [RZ] ;  /* 0x00000000fffff984 */ /* 0x000fe20000000800 */
[----:B------:R-:W-:Y:S01]  /*67c0*/  @!PT LDS RZ, [RZ] ;  /* 0x00000000fffff984 */ /* 0x000fe20000000800 */
[----:B------:R5:W-:Y:S06]  /*67d0*/  MEMBAR.ALL.CTA ;  /* 0x0000000000007992 */ /* 0x000bec0000008000 */
[----:B-----5:R-:W5:Y:S01]  /*67e0*/  FENCE.VIEW.ASYNC.S ;  /* 0x00000000000073c6 */ /* 0x020f620000000000 */
[----:B------:R-:W-:Y:S02]  /*67f0*/  SEL R3, RZ, 0x1, P1 ;  /* 0x00000001ff037807 */ /* 0x000fe40000800000 */
[----:B------:R-:W-:Y:S02]  /*6800*/  SEL R148, R148, RZ, P1 ;  /* 0x000000ff94947207 */ /* 0x000fe40000800000 */
[----:B------:R-:W-:Y:S01]  /*6810*/  LOP3.LUT R146, R146, R3, RZ, 0x3c, !PT ;  /* 0x0000000392927212 */ /* 0x000fe200078e3cff */
[----:B-----5:R1:W-:Y:S06]  /*6820*/  SYNCS.ARRIVE.TRANS64.RED.A1T0 RZ, [R0+URZ], RZ ;  /* 0x000000ff00ff79a7 */ /* 0x0203ec00081004ff */
.L_x_109:
[----:B------:R-:W-:Y:S05]  /*6830*/  BSYNC B1 ;  /* 0x0000000000017941 */ /* 0x000fea0003800000 */
.L_x_108:
[----:B-1----:R-:W-:Y:S04]  /*6840*/  SHF.R.U32.HI R0, RZ, 0x15, R71 ;  /* 0x00000015ff007819 */ /* 0x002fe80000011647 */
[----:B------:R-:W-:Y:S01]  /*6850*/  LOP3.LUT P1, RZ, R0, 0x3, R141, 0x48, !PT ;  /* 0x0000000300ff7812 */ /* 0x000fe2000782488d */
[----:B------:R-:W-:Y:S01]  /*6860*/  @!UPT UIADD3 URZ, UPT, UPT, URZ, URZ, URZ ;  /* 0x000000fffffff290 */ /* 0x000fe2000fffe0ff */
[----:B----4-:R-:W-:Y:S11]  /*6870*/  @P0 BRA `(.L_x_113) ;  /* 0x0000000000080947 */ /* 0x010ff60003800000 */
[----:B------:R-:W1:Y:S02]  /*6880*/  SYNCS.PHASECHK.TRANS64.TRYWAIT P0, [R144+URZ+0xd0], R5 ;  /* 0x0000d005900075a7 */ /* 0x000e6400080011ff */
[----:B-1----:R-:W-:Y:S05]  /*6890*/  @!P0 BRA `(.L_x_114) ;  /* 0x0000003400b08947 */ /* 0x002fea0003800000 */
.L_x_113:
[----:B------:R-:W-:Y:S05]  /*68a0*/  @!P1 BRA `(.L_x_115) ;  /* 0x0000000000409947 */ /* 0x000fea0003800000 */
[----:B------:R-:W1:Y:S01]  /*68b0*/  LDCU.64 UR8, c[0x4][0x70] ;  /* 0x01000e00ff0877ac */ /* 0x000e620008000a00 */
[----:B------:R-:W-:Y:S01]  /*68c0*/  MOV R3, 0x0 ;  /* 0x0000000000037802 */ /* 0x000fe20000000f00 */
[----:B------:R-:W-:Y:S02]  /*68d0*/  HFMA2 R12, -RZ, RZ, 0, 5.9604644775390625e-08 ;  /* 0x00000001ff0c7431 */ /* 0x000fe400000001ff */
[----:B------:R-:W-:Y:S02]  /*68e0*/  IMAD.MOV.U32 R8, RZ, RZ, 0x192 ;  /* 0x00000192ff087424 */ /* 0x000fe400078e00ff */
[----:B------:R-:W-:Y:S01]  /*68f0*/  IMAD.MOV.U32 R13, RZ, RZ, RZ ;  /* 0x000000ffff0d7224 */ /* 0x000fe200078e00ff */
[----:B------:R-:W4:Y:S01]  /*6900*/  LDCU.64 UR6, c[0x4][0x78] ;  /* 0x01000f00ff0677ac */ /* 0x000f220008000a00 */
[----:B------:R-:W2:Y:S01]  /*6910*/  LDC.64 R2, c[0x4][R3] ;  /* 0x0100000003027b82 */ /* 0x000ea20000000a00 */
[----:B------:R-:W5:Y:S01]  /*6920*/  LDCU.64 UR4, c[0x4][0x10] ;  /* 0x01000200ff0477ac */ /* 0x000f620008000a00 */
[----:B-1----:R-:W-:Y:S01]  /*6930*/  MOV R5, UR9 ;  /* 0x0000000900057c02 */ /* 0x002fe20008000f00 */
[----:B------:R-:W-:Y:S01]  /*6940*/  IMAD.U32 R4, RZ, RZ, UR8 ;  /* 0x00000008ff047e24 */ /* 0x000fe2000f8e00ff */
[----:B----4-:R-:W-:Y:S01]  /*6950*/  MOV R7, UR7 ;  /* 0x0000000700077c02 */ /* 0x010fe20008000f00 */
[----:B------:R-:W-:Y:S01]  /*6960*/  IMAD.U32 R6, RZ, RZ, UR6 ;  /* 0x00000006ff067e24 */ /* 0x000fe2000f8e00ff */
[----:B-----5:R-:W-:Y:S01]  /*6970*/  MOV R11, UR5 ;  /* 0x00000005000b7c02 */ /* 0x020fe20008000f00 */
[----:B------:R-:W-:Y:S02]  /*6980*/  IMAD.U32 R10, RZ, RZ, UR4 ;  /* 0x00000004ff0a7e24 */ /* 0x000fe4000f8e00ff */
[----:B------:R-:W-:Y:S07]  /*6990*/  LEPC R20, `(.L_x_115) ;  /* 0x000000001014794e */ /* 0x000fee0000000000 */
[----:B--23--:R-:W-:Y:S05]  /*69a0*/  CALL.ABS.NOINC R2 ;  /* 0x0000000002007343 */ /* 0x00cfea0003c00000 */
.L_x_115:
[----:B--2---:R-:W-:Y:S01]  /*69b0*/  SHF.L.U32 R75, R80, 0x10, RZ ;  /* 0x00000010504b7819 */ /* 0x004fe200000006ff */
[----:B------:R-:W-:Y:S05]  /*69c0*/  WARPSYNC.ALL ;  /* 0x0000000000007948 */ /* 0x000fea0003800000 */
[----:B------:R-:W-:Y:S01]  /*69d0*/  R2UR UR4, R71 ;  /* 0x00000000470472ca */ /* 0x000fe200000e0000 */
[----:B------:R-:W-:Y:S01]  /*69e0*/  BSSY.RECONVERGENT B0, `(.L_x_116) ;  /* 0x0000121000007945 */ /* 0x000fe20003800200 */
[----:B------:R-:W-:Y:S02]  /*69f0*/  ISETP.NE.AND P6, PT, R88, RZ, PT ;  /* 0x000000ff5800720c */ /* 0x000fe40003fc5270 */
[----:B------:R-:W-:Y:S02]  /*6a00*/  IADD3 R113, PT, PT, R135, UR44, RZ ;  /* 0x0000002c87717c10 */ /* 0x000fe4000fffe0ff */
[----:B------:R-:W-:Y:S02]  /*6a10*/  SHF.L.U32 R112, R150, 0x4, RZ ;  /* 0x0000000496707819 */ /* 0x000fe400000006ff */
[-C--:B------:R-:W-:Y:S02]  /*6a20*/  IADD3 R157, PT, PT, R152, R113.reuse, RZ ;  /* 0x00000071989d7210 */ /* 0x080fe40007ffe0ff */
[----:B------:R-:W-:Y:S02]  /*6a30*/  IADD3 R156, PT, PT, R151, R113, RZ ;  /* 0x00000071979c7210 */ /* 0x000fe40007ffe0ff */
[----:B------:R-:W-:Y:S01]  /*6a40*/  IADD3 R155, PT, PT, R113, R112, RZ ;  /* 0x00000070719b7210 */ /* 0x000fe20007ffe0ff */
[----:B-1----:R-:W3:Y:S01]  /*6a50*/  LDTM.x64 R4, tmem[UR4] ;  /* 0x00000004000479ee */ /* 0x002ee20008340000 */
[C---:B------:R-:W-:Y:S02]  /*6a60*/  PRMT R73, R80.reuse, 0x8880, RZ ;  /* 0x0000888050497816 */ /* 0x040fe400000000ff */
[----:B------:R-:W-:Y:S02]  /*6a70*/  SHF.R.S32.HI R75, RZ, 0x18, R75 ;  /* 0x00000018ff4b7819 */ /* 0x000fe4000001144b */
[----:B------:R-:W-:Y:S02]  /*6a80*/  SHF.R.S32.HI R76, RZ, 0x18, R81 ;  /* 0x00000018ff4c7819 */ /* 0x000fe40000011451 */
[----:B------:R-:W-:Y:S02]  /*6a90*/  SHF.L.U32 R74, R80, 0x8, RZ ;  /* 0x00000008504a7819 */ /* 0x000fe400000006ff */
[----:B------:R-:W-:Y:S02]  /*6aa0*/  SHF.L.U32 R77, R81, 0x8, RZ ;  /* 0x00000008514d7819 */ /* 0x000fe400000006ff */
[----:B------:R-:W-:Y:S02]  /*6ab0*/  SHF.R.S32.HI R74, RZ, 0x18, R74 ;  /* 0x00000018ff4a7819 */ /* 0x000fe4000001144a */
[----:B------:R-:W-:Y:S02]  /*6ac0*/  SHF.R.S32.HI R77, RZ, 0x18, R77 ;  /* 0x00000018ff4d7819 */ /* 0x000fe4000001144d */
[----:B------:R-:W-:Y:S02]  /*6ad0*/  ISETP.NE.AND P0, PT, R154, RZ, PT ;  /* 0x000000ff9a00720c */ /* 0x000fe40003f05270 */
[----:B------:R-:W-:Y:S02]  /*6ae0*/  LEA R114, R148, UR44, 0x3 ;  /* 0x0000002c94727c11 */ /* 0x000fe4000f8e18ff */
[----:B------:R-:W-:Y:S01]  /*6af0*/  @P6 SHF.L.U32 R115, R146, 0x1f, RZ ;  /* 0x0000001f92736819 */ /* 0x000fe200000006ff */
[C---:B---3--:R-:W-:Y:S02]  /*6b00*/  IMAD R0, R70.reuse, R4, RZ ;  /* 0x0000000446007224 */ /* 0x048fe400078e02ff */
[C---:B------:R-:W-:Y:S02]  /*6b10*/  IMAD R2, R70.reuse, R5, RZ ;  /* 0x0000000546027224 */ /* 0x040fe400078e02ff */
[----:B------:R-:W-:Y:S02]  /*6b20*/  IMAD R3, R70, R6, RZ ;  /* 0x0000000646037224 */ /* 0x000fe400078e02ff */
[-C--:B------:R-:W-:Y:S01]  /*6b30*/  IMAD R0, R73, R72.reuse, R0 ;  /* 0x0000004849007224 */ /* 0x080fe200078e0200 */
[----:B------:R-:W-:Y:S01]  /*6b40*/  SHF.R.S32.HI R73, RZ, 0x18, R80 ;  /* 0x00000018ff497819 */ /* 0x000fe20000011450 */
[-C--:B------:R-:W-:Y:S01]  /*6b50*/  IMAD R2, R75, R72.reuse, R2 ;  /* 0x000000484b027224 */ /* 0x080fe200078e0202 */
[C---:B------:R-:W-:Y:S01]  /*6b60*/  PRMT R75, R81.reuse, 0x8880, RZ ;  /* 0x00008880514b7816 */ /* 0x040fe200000000ff */
[----:B------:R-:W-:Y:S01]  /*6b70*/  IMAD R3, R74, R72, R3 ;  /* 0x000000484a037224 */ /* 0x000fe200078e0203 */
[----:B------:R-:W-:Y:S01]  /*6b80*/  SHF.L.U32 R74, R81, 0x10, RZ ;  /* 0x00000010514a7819 */ /* 0x000fe200000006ff */
[C---:B------:R-:W-:Y:S02]  /*6b90*/  IMAD R7, R70.reuse, R7, RZ ;  /* 0x0000000746077224 */ /* 0x040fe400078e02ff */
[C---:B------:R-:W-:Y:S01]  /*6ba0*/  IMAD R4, R70.reuse, R8, RZ ;  /* 0x0000000846047224 */ /* 0x040fe200078e02ff */
[----:B------:R-:W-:Y:S01]  /*6bb0*/  SHF.R.S32.HI R74, RZ, 0x18, R74 ;  /* 0x00000018ff4a7819 */ /* 0x000fe2000001144a */
[----:B------:R-:W-:Y:S02]  /*6bc0*/  IMAD R5, R70, R9, RZ ;  /* 0x0000000946057224 */ /* 0x000fe400078e02ff */
[-C--:B------:R-:W-:Y:S01]  /*6bd0*/  IMAD R7, R73, R72.reuse, R7 ;  /* 0x0000004849077224 */ /* 0x080fe200078e0207 */
[C---:B------:R-:W-:Y:S01]  /*6be0*/  PRMT R73, R82.reuse, 0x8880, RZ ;  /* 0x0000888052497816 */ /* 0x040fe200000000ff */
[----:B------:R-:W-:Y:S01]  /*6bf0*/  IMAD R4, R75, R72, R4 ;  /* 0x000000484b047224 */ /* 0x000fe200078e0204 */
[----:B------:R-:W-:Y:S01]  /*6c00*/  SHF.L.U32 R75, R82, 0x8, RZ ;  /* 0x00000008524b7819 */ /* 0x000fe200000006ff */
[----:B------:R-:W-:Y:S01]  /*6c10*/  IMAD R6, R70, R10, RZ ;  /* 0x0000000a46067224 */ /* 0x000fe200078e02ff */
[----:B------:R-:W-:Y:S01]  /*6c20*/  I2IP.S8.S32.SAT R89, R7, R3, RZ ;  /* 0x0000000307597239 */ /* 0x000fe200000014ff */
[----:B------:R-:W-:Y:S01]  /*6c30*/  IMAD R5, R74, R72, R5 ;  /* 0x000000484a057224 */ /* 0x000fe200078e0205 */
[----:B------:R-:W-:Y:S01]  /*6c40*/  SHF.L.U32 R74, R82, 0x10, RZ ;  /* 0x00000010524a7819 */ /* 0x000fe200000006ff */
[----:B------:R-:W-:Y:S01]  /*6c50*/  IMAD R11, R70, R11, RZ ;  /* 0x0000000b460b7224 */ /* 0x000fe200078e02ff */
[----:B------:R-:W-:Y:S01]  /*6c60*/  I2IP.S8.S32.SAT R88, R2, R0, R89 ;  /* 0x0000000002587239 */ /* 0x000fe20000001459 */
[C---:B------:R-:W-:Y:S01]  /*6c70*/  IMAD R8, R70.reuse, R12, RZ ;  /* 0x0000000c46087224 */ /* 0x040fe200078e02ff */
[----:B------:R-:W-:Y:S01]  /*6c80*/  SHF.R.S32.HI R74, RZ, 0x18, R74 ;  /* 0x00000018ff4a7819 */ /* 0x000fe2000001144a */
[-C--:B------:R-:W-:Y:S01]  /*6c90*/  IMAD R6, R77, R72.reuse, R6 ;  /* 0x000000484d067224 */ /* 0x080fe200078e0206 */
[----:B------:R-:W-:Y:S01]  /*6ca0*/  SHF.R.S32.HI R75, RZ, 0x18, R75 ;  /* 0x00000018ff4b7819 */ /* 0x000fe2000001144b */
[----:B------:R-:W-:Y:S01]  /*6cb0*/  IMAD R9, R70, R13, RZ ;  /* 0x0000000d46097224 */ /* 0x000fe200078e02ff */
[----:B------:R-:W-:Y:S01]  /*6cc0*/  SHF.L.U32 R77, R83, 0x8, RZ ;  /* 0x00000008534d7819 */ /* 0x000fe200000006ff */
[-C--:B------:R-:W-:Y:S01]  /*6cd0*/  IMAD R11, R76, R72.reuse, R11 ;  /* 0x000000484c0b7224 */ /* 0x080fe200078e020b */
[----:B------:R-:W-:Y:S01]  /*6ce0*/  SHF.R.S32.HI R76, RZ, 0x18, R83 ;  /* 0x00000018ff4c7819 */ /* 0x000fe20000011453 */
[----:B------:R-:W-:Y:S01]  /*6cf0*/  IMAD R8, R73, R72, R8 ;  /* 0x0000004849087224 */ /* 0x000fe200078e0208 */
[----:B------:R-:W-:Y:S01]  /*6d00*/  SHF.R.S32.HI R73, RZ, 0x18, R82 ;  /* 0x00000018ff497819 */ /* 0x000fe20000011452 */
[----:B------:R-:W-:Y:S01]  /*6d10*/  IMAD R10, R70, R14, RZ ;  /* 0x0000000e460a7224 */ /* 0x000fe200078e02ff */
[----:B------:R-:W-:Y:S01]  /*6d20*/  I2IP.S8.S32.SAT R90, R11, R6, RZ ;  /* 0x000000060b5a7239 */ /* 0x000fe200000014ff */
[----:B------:R-:W-:Y:S01]  /*6d30*/  IMAD R9, R74, R72, R9 ;  /* 0x000000484a097224 */ /* 0x000fe200078e0209 */
[----:B------:R-:W-:Y:S01]  /*6d40*/  SHF.R.S32.HI R77, RZ, 0x18, R77 ;  /* 0x00000018ff4d7819 */ /* 0x000fe2000001144d */
[----:B------:R-:W-:Y:S01]  /*6d50*/  IMAD.U32 R74, R83, 0x10000, RZ ;  /* 0x00010000534a7824 */ /* 0x000fe200078e00ff */
[----:B------:R-:W-:Y:S01]  /*6d60*/  I2IP.S8.S32.SAT R89, R5, R4, R90 ;  /* 0x0000000405597239 */ /* 0x000fe2000000145a */
[C---:B------:R-:W-:Y:S02]  /*6d70*/  IMAD R15, R70.reuse, R15, RZ ;  /* 0x0000000f460f7224 */ /* 0x040fe400078e02ff */
[----:B------:R-:W-:Y:S01]  /*6d80*/  IMAD R10, R75, R72, R10 ;  /* 0x000000484b0a7224 */ /* 0x000fe200078e020a */
[----:B------:R-:W-:Y:S01]  /*6d90*/  PRMT R75, R83, 0x8880, RZ ;  /* 0x00008880534b7816 */ /* 0x000fe200000000ff */
        /* <DEDUP_REMOVED lines=11> */
[C---:B------:R-:W-:Y:S01]  /*6e50*/  IMAD R19, R70.reuse, R19, RZ ;  /* 0x0000001346137224 */ /* 0x040fe200078e02ff */
[----:B------:R-:W-:Y:S01]  /*6e60*/  I2IP.S8.S32.SAT R90, R9, R8, R90 ;  /* 0x00000008095a7239 */ /* 0x000fe2000000145a */
[C---:B------:R-:W-:Y:S01]  /*6e70*/  IMAD R16, R70.reuse, R20, RZ ;  /* 0x0000001446107224 */ /* 0x040fe200078e02ff */
[----:B------:R-:W-:Y:S01]  /*6e80*/  SHF.R.S32.HI R74, RZ, 0x18, R74 ;  /* 0x00000018ff4a7819 */ /* 0x000fe2000001144a */
[-C--:B------:R-:W-:Y:S01]  /*6e90*/  IMAD R14, R77, R72.reuse, R14 ;  /* 0x000000484d0e7224 */ /* 0x080fe200078e020e */
[----:B------:R-:W-:Y:S01]  /*6ea0*/  SHF.R.S32.HI R75, RZ, 0x18, R75 ;  /* 0x00000018ff4b7819 */ /* 0x000fe2000001144b */
[----:B------:R-:W-:Y:S01]  /*6eb0*/  IMAD R17, R70, R21, RZ ;  /* 0x0000001546117224 */ /* 0x000fe200078e02ff */
[----:B------:R-:W-:Y:S01]  /*6ec0*/  SHF.L.U32 R77, R85, 0x8, RZ ;  /* 0x00000008554d7819 */ /* 0x000fe200000006ff */
[----:B------:R-:W-:Y:S01]  /*6ed0*/  IMAD R19, R76, R72, R19 ;  /* 0x000000484c137224 */ /* 0x000fe200078e0213 */
[----:B------:R-:W-:Y:S01]  /*6ee0*/  SHF.R.S32.HI R76, RZ, 0x18, R85 ;  /* 0x00000018ff4c7819 */ /* 0x000fe20000011455 */
[----:B------:R-:W-:Y:S01]  /*6ef0*/  IMAD R18, R70, R22, RZ ;  /* 0x0000001646127224 */ /* 0x000fe200078e02ff */
[----:B------:R-:W-:Y:S01]  /*6f00*/  SHF.R.S32.HI R77, RZ, 0x18, R77 ;  /* 0x00000018ff4d7819 */ /* 0x000fe2000001144d */
[----:B------:R-:W-:Y:S01]  /*6f10*/  IMAD R16, R73, R72, R16 ;  /* 0x0000004849107224 */ /* 0x000fe200078e0210 */
[----:B------:R-:W-:Y:S01]  /*6f20*/  I2IP.S8.S32.SAT R91, R19, R14, RZ ;  /* 0x0000000e135b7239 */ /* 0x000fe200000014ff */
[-C--:B------:R-:W-:Y:S01]  /*6f30*/  IMAD R17, R74, R72.reuse, R17 ;  /* 0x000000484a117224 */ /* 0x080fe200078e0211 */
[----:B------:R-:W-:Y:S01]  /*6f40*/  SHF.L.U32 R74, R85, 0x10, RZ ;  /* 0x00000010554a7819 */ /* 0x000fe200000006ff */
[C---:B------:R-:W-:Y:S01]  /*6f50*/  IMAD R23, R70.reuse, R23, RZ ;  /* 0x0000001746177224 */ /* 0x040fe200078e02ff */
[----:B------:R-:W-:Y:S01]  /*6f60*/  SHF.R.S32.HI R73, RZ, 0x18, R84 ;  /* 0x00000018ff497819 */ /* 0x000fe20000011454 */
[----:B------:R-:W-:Y:S01]  /*6f70*/  IMAD R18, R75, R72, R18 ;  /* 0x000000484b127224 */ /* 0x000fe200078e0212 */
[----:B------:R-:W-:Y:S01]  /*6f80*/  PRMT R75, R85, 0x8880, RZ ;  /* 0x00008880554b7816 */ /* 0x000fe200000000ff */
[C---:B------:R-:W-:Y:S01]  /*6f90*/  IMAD R20, R70.reuse, R24, RZ ;  /* 0x0000001846147224 */ /* 0x040fe200078e02ff */
[----:B------:R-:W-:Y:S01]  /*6fa0*/  SHF.R.S32.HI R74, RZ, 0x18, R74 ;  /* 0x00000018ff4a7819 */ /* 0x000fe2000001144a */
[----:B------:R-:W-:Y:S01]  /*6fb0*/  IMAD R21, R70, R25, RZ ;  /* 0x0000001946157224 */ /* 0x000fe200078e02ff */
[----:B------:R-:W-:Y:S01]  /*6fc0*/  I2IP.S8.S32.SAT R91, R13, R12, R91 ;  /* 0x0000000c0d5b7239 */ /* 0x000fe2000000145b */
[-C--:B------:R-:W-:Y:S01]  /*6fd0*/  IMAD R23, R73, R72.reuse, R23 ;  /* 0x0000004849177224 */ /* 0x080fe200078e0217 */
[C---:B------:R-:W-:Y:S01]  /*6fe0*/  PRMT R73, R86.reuse, 0x8880, RZ ;  /* 0x0000888056497816 */ /* 0x040fe200000000ff */
[-C--:B------:R-:W-:Y:S01]  /*6ff0*/  IMAD R20, R75, R72.reuse, R20 ;  /* 0x000000484b147224 */ /* 0x080fe200078e0214 */
[----:B------:R-:W-:Y:S01]  /*7000*/  SHF.L.U32 R75, R86, 0x8, RZ ;  /* 0x00000008564b7819 */ /* 0x000fe200000006ff */
[----:B------:R-:W-:Y:S01]  /*7010*/  IMAD R21, R74, R72, R21 ;  /* 0x000000484a157224 */ /* 0x000fe200078e0215 */
[----:B------:R1:W-:Y:S01]  /*7020*/  STS.128 [R135+UR44+0x4200], R88 ;  /* 0x0042005887007988 */ /* 0x0003e20008000c2c */
[----:B------:R-:W-:Y:S01]  /*7030*/  IMAD R22, R70, R26, RZ ;  /* 0x0000001a46167224 */ /* 0x000fe200078e02ff */
[----:B------:R-:W-:Y:S01]  /*7040*/  I2IP.S8.S32.SAT R100, R23, R18, RZ ;  /* 0x0000001217647239 */ /* 0x000fe200000014ff */
[----:B------:R-:W-:Y:S01]  /*7050*/  IMAD.U32 R74, R86, 0x10000, RZ ;  /* 0x00010000564a7824 */ /* 0x000fe200078e00ff */
[----:B------:R-:W-:Y:S01]  /*7060*/  SHF.R.S32.HI R75, RZ, 0x18, R75 ;  /* 0x00000018ff4b7819 */ /* 0x000fe2000001144b */
[C---:B------:R-:W-:Y:S01]  /*7070*/  IMAD R27, R70.reuse, R27, RZ ;  /* 0x0000001b461b7224 */ /* 0x040fe200078e02ff */
[----:B------:R-:W-:Y:S01]  /*7080*/  I2IP.S8.S32.SAT R100, R17, R16, R100 ;  /* 0x0000001011647239 */ /* 0x000fe20000001464 */
[C---:B------:R-:W-:Y:S01]  /*7090*/  IMAD R24, R70.reuse, R28, RZ ;  /* 0x0000001c46187224 */ /* 0x040fe200078e02ff */
[----:B------:R-:W-:Y:S01]  /*70a0*/  SHF.R.S32.HI R74, RZ, 0x18, R74 ;  /* 0x00000018ff4a7819 */ /* 0x000fe2000001144a */
[-C--:B------:R-:W-:Y:S01]  /*70b0*/  IMAD R22, R77, R72.reuse, R22 ;  /* 0x000000484d167224 */ /* 0x080fe200078e0216 */
[----:B------:R-:W-:Y:S01]  /*70c0*/  SHF.L.U32 R77, R87, 0x8, RZ ;  /* 0x00000008574d7819 */ /* 0x000fe200000006ff */
[----:B------:R-:W-:Y:S02]  /*70d0*/  IMAD R25, R70, R29, RZ ;  /* 0x0000001d46197224 */ /* 0x000fe400078e02ff */
        /* <DEDUP_REMOVED lines=33> */
[----:B------:R-:W-:Y:S01]  /*72f0*/  PRMT R76, R93, 0x8880, RZ ;  /* 0x000088805d4c7816 */ /* 0x000fe200000000ff */
[C---:B------:R-:W-:Y:S02]  /*7300*/  IMAD R34, R70.reuse, R38, RZ ;  /* 0x0000002646227224 */ /* 0x040fe400078e02ff */
[----:B------:R-:W-:Y:S01]  /*7310*/  IMAD R32, R73, R72, R32 ;  /* 0x0000004849207224 */ /* 0x000fe200078e0220 */
[----:B------:R-:W-:Y:S01]  /*7320*/  SHF.R.S32.HI R73, RZ, 0x18, R92 ;  /* 0x00000018ff497819 */ /* 0x000fe2000001145c */
[----:B------:R-:W-:Y:S01]  /*7330*/  IMAD R39, R70, R39, RZ ;  /* 0x0000002746277224 */ /* 0x000fe200078e02ff */
[----:B------:R-:W-:Y:S01]  /*7340*/  I2IP.S8.S32.SAT R103, R35, R30, RZ ;  /* 0x0000001e23677239 */ /* 0x000fe200000014ff */
[-C--:B------:R-:W-:Y:S02]  /*7350*/  IMAD R33, R74, R72.reuse, R33 ;  /* 0x000000484a217224 */ /* 0x080fe400078e0221 */
[----:B------:R-:W-:Y:S01]  /*7360*/  IMAD R34, R75, R72, R34 ;  /* 0x000000484b227224 */ /* 0x000fe200078e0222 */
[----:B------:R-:W-:Y:S01]  /*7370*/  I2IP.S8.S32.SAT R103, R29, R28, R103 ;  /* 0x0000001c1d677239 */ /* 0x000fe20000001467 */
[C---:B------:R-:W-:Y:S01]  /*7380*/  IMAD.U32 R74, R93.reuse, 0x10000, RZ ;  /* 0x000100005d4a7824 */ /* 0x040fe200078e00ff */
[----:B------:R-:W-:Y:S01]  /*7390*/  SHF.L.U32 R75, R93, 0x8, RZ ;  /* 0x000000085d4b7819 */ /* 0x000fe200000006ff */
[----:B------:R-:W-:Y:S01]  /*73a0*/  IMAD R39, R73, R72, R39 ;  /* 0x0000004849277224 */ /* 0x000fe200078e0227 */
[----:B------:R-:W-:Y:S01]  /*73b0*/  MOV R73, R76 ;  /* 0x0000004c00497202 */ /* 0x000fe20000000f00 */
[C---:B------:R-:W-:Y:S01]  /*73c0*/  IMAD R36, R70.reuse, R40, RZ ;  /* 0x0000002846247224 */ /* 0x040fe200078e02ff */
[----:B------:R-:W-:Y:S01]  /*73d0*/  SHF.R.S32.HI R74, RZ, 0x18, R74 ;  /* 0x00000018ff4a7819 */ /* 0x000fe2000001144a */
[C---:B------:R-:W-:Y:S01]  /*73e0*/  IMAD R37, R70.reuse, R41, RZ ;  /* 0x0000002946257224 */ /* 0x040fe200078e02ff */
[----:B------:R-:W-:Y:S01]  /*73f0*/  SHF.R.S32.HI R75, RZ, 0x18, R75 ;  /* 0x00000018ff4b7819 */ /* 0x000fe2000001144b */
[----:B------:R-:W-:Y:S01]  /*7400*/  IMAD R38, R70, R42, RZ ;  /* 0x0000002a46267224 */ /* 0x000fe200078e02ff */
[----:B------:R1:W-:Y:S01]  /*7410*/  STS.128 [R157+0x4200], R100 ;  /* 0x004200649d007388 */ /* 0x0003e20000000c00 */
[----:B------:R-:W-:Y:S01]  /*7420*/  IMAD R36, R73, R72, R36 ;  /* 0x0000004849247224 */ /* 0x000fe200078e0224 */
[----:B------:R-:W-:Y:S01]  /*7430*/  I2IP.S8.S32.SAT R104, R39, R34, RZ ;  /* 0x0000002227687239 */ /* 0x000fe200000014ff */
[-C--:B------:R-:W-:Y:S01]  /*7440*/  IMAD R37, R74, R72.reuse, R37 ;  /* 0x000000484a257224 */ /* 0x080fe200078e0225 */
[----:B------:R-:W-:Y:S01]  /*7450*/  SHF.R.S32.HI R76, RZ, 0x18, R93 ;  /* 0x00000018ff4c7819 */ /* 0x000fe2000001145d */
[----:B------:R-:W-:Y:S01]  /*7460*/  IMAD R43, R70, R43, RZ ;  /* 0x0000002b462b7224 */ /* 0x000fe200078e02ff */
[C---:B------:R-:W-:Y:S01]  /*7470*/  SHF.L.U32 R74, R94.reuse, 0x10, RZ ;  /* 0x000000105e4a7819 */ /* 0x040fe200000006ff */
[----:B------:R-:W-:Y:S01]  /*7480*/  IMAD R38, R75, R72, R38 ;  /* 0x000000484b267224 */ /* 0x000fe200078e0226 */
[----:B------:R-:W-:Y:S01]  /*7490*/  PRMT R73, R94, 0x8880, RZ ;  /* 0x000088805e497816 */ /* 0x000fe200000000ff */
[----:B------:R-:W-:Y:S01]  /*74a0*/  IMAD R40, R70, R44, RZ ;  /* 0x0000002c46287224 */ /* 0x000fe200078e02ff */
[----:B------:R-:W-:Y:S01]  /*74b0*/  SHF.L.U32 R75, R94, 0x8, RZ ;  /* 0x000000085e4b7819 */ /* 0x000fe200000006ff */
[----:B------:R-:W-:Y:S01]  /*74c0*/  IMAD R41, R70, R45, RZ ;  /* 0x0000002d46297224 */ /* 0x000fe200078e02ff */
[----:B------:R-:W-:Y:S01]  /*74d0*/  SHF.R.S32.HI R74, RZ, 0x18, R74 ;  /* 0x00000018ff4a7819 */ /* 0x000fe2000001144a */
[----:B------:R-:W-:Y:S01]  /*74e0*/  IMAD R43, R76, R72, R43 ;  /* 0x000000484c2b7224 */ /* 0x000fe200078e022b */
[----:B------:R-:W-:Y:S01]  /*74f0*/  SHF.R.S32.HI R75, RZ, 0x18, R75 ;  /* 0x00000018ff4b7819 */ /* 0x000fe2000001144b */
[C---:B------:R-:W-:Y:S01]  /*7500*/  IMAD R42, R70.reuse, R46, RZ ;  /* 0x0000002e462a7224 */ /* 0x040fe200078e02ff */
[----:B------:R-:W-:Y:S01]  /*7510*/  I2IP.S8.S32.SAT R104, R33, R32, R104 ;  /* 0x0000002021687239 */ /* 0x000fe20000001468 */
[----:B------:R-:W-:Y:S01]  /*7520*/  IMAD R40, R73, R72, R40 ;  /* 0x0000004849287224 */ /* 0x000fe200078e0228 */
[----:B------:R-:W-:Y:S01]  /*7530*/  SHF.R.S32.HI R76, RZ, 0x18, R94 ;  /* 0x00000018ff4c7819 */ /* 0x000fe2000001145e */
[----:B------:R-:W-:Y:S01]  /*7540*/  IMAD R47, R70, R47, RZ ;  /* 0x0000002f462f7224 */ /* 0x000fe200078e02ff */
[----:B------:R-:W-:Y:S01]  /*7550*/  I2IP.S8.S32.SAT R105, R43, R38, RZ ;  /* 0x000000262b697239 */ /* 0x000fe200000014ff */
[-C--:B------:R-:W-:Y:S01]  /*7560*/  IMAD R41, R74, R72.reuse, R41 ;  /* 0x000000484a297224 */ /* 0x080fe200078e0229 */
[----:B------:R-:W-:Y:S01]  /*7570*/  PRMT R73, R95, 0x8880, RZ ;  /* 0x000088805f497816 */ /* 0x000fe200000000ff */
[-C--:B------:R-:W-:Y:S01]  /*7580*/  IMAD R42, R75, R72.reuse, R42 ;  /* 0x000000484b2a7224 */ /* 0x080fe200078e022a */
[----:B------:R-:W-:Y:S01]  /*7590*/  SHF.L.U32 R74, R95, 0x10, RZ ;  /* 0x000000105f4a7819 */ /* 0x000fe200000006ff */
[----:B------:R-:W-:Y:S01]  /*75a0*/  IMAD R47, R76, R72, R47 ;  /* 0x000000484c2f7224 */ /* 0x000fe200078e022f */
[----:B------:R-:W-:Y:S01]  /*75b0*/  I2IP.S8.S32.SAT R105, R37, R36, R105 ;  /* 0x0000002425697239 */ /* 0x000fe20000001469 */
[C---:B------:R-:W-:Y:S01]  /*75c0*/  IMAD R44, R70.reuse, R48, RZ ;  /* 0x00000030462c7224 */ /* 0x040fe200078e02ff */
[----:B------:R-:W-:Y:S01]  /*75d0*/  SHF.R.S32.HI R74, RZ, 0x18, R74 ;  /* 0x00000018ff4a7819 */ /* 0x000fe2000001144a */
[----:B------:R-:W-:Y:S01]  /*75e0*/  IMAD.SHL.U32 R76, R95, 0x100, RZ ;  /* 0x000001005f4c7824 */ /* 0x000fe200078e00ff */
[----:B------:R-:W-:Y:S01]  /*75f0*/  I2IP.S8.S32.SAT R106, R47, R42, RZ ;  /* 0x0000002a2f6a7239 */ /* 0x000fe200000014ff */
[----:B------:R-:W-:Y:S01]  /*7600*/  IMAD R45, R70, R49, RZ ;  /* 0x00000031462d7224 */ /* 0x000fe200078e02ff */
[----:B------:R-:W-:Y:S01]  /*7610*/  PRMT R75, R96, 0x8880, RZ ;  /* 0x00008880604b7816 */ /* 0x000fe200000000ff */
[----:B------:R-:W-:Y:S01]  /*7620*/  IMAD R44, R73, R72, R44 ;  /* 0x00000048492c7224 */ /* 0x000fe200078e022c */
[----:B------:R-:W-:Y:S01]  /*7630*/  SHF.R.S32.HI R73, RZ, 0x18, R76 ;  /* 0x00000018ff497819 */ /* 0x000fe2000001144c */
[----:B------:R-:W-:Y:S01]  /*7640*/  IMAD R46, R70, R50, RZ ;  /* 0x00000032462e7224 */ /* 0x000fe200078e02ff */
[----:B------:R-:W-:Y:S01]  /*7650*/  I2IP.S8.S32.SAT R106, R41, R40, R106 ;  /* 0x00000028296a7239 */ /* 0x000fe2000000146a */
[----:B------:R-:W-:Y:S01]  /*7660*/  IMAD R45, R74, R72, R45 ;  /* 0x000000484a2d7224 */ /* 0x000fe200078e022d */
[----:B------:R-:W-:Y:S01]  /*7670*/  SHF.R.S32.HI R74, RZ, 0x18, R95 ;  /* 0x00000018ff4a7819 */ /* 0x000fe2000001145f */
[----:B------:R-:W-:Y:S01]  /*7680*/  IMAD R51, R70, R51, RZ ;  /* 0x0000003346337224 */ /* 0x000fe200078e02ff */
[----:B------:R-:W-:Y:S01]  /*7690*/  SHF.L.U32 R76, R96, 0x8, RZ ;  /* 0x00000008604c7819 */ /* 0x000fe200000006ff */
[----:B------:R-:W-:Y:S02]  /*76a0*/  IMAD R48, R70, R52, RZ ;  /* 0x0000003446307224 */ /* 0x000fe400078e02ff */
[-C--:B------:R-:W-:Y:S01]  /*76b0*/  IMAD R46, R73, R72.reuse, R46 ;  /* 0x00000048492e7224 */ /* 0x080fe200078e022e */
[----:B------:R-:W-:Y:S01]  /*76c0*/  SHF.R.S32.HI R73, RZ, 0x18, R77 ;  /* 0x00000018ff497819 */ /* 0x000fe2000001144d */
[-C--:B------:R-:W-:Y:S01]  /*76d0*/  IMAD R51, R74, R72.reuse, R51 ;  /* 0x000000484a337224 */ /* 0x080fe200078e0233 */
[----:B------:R-:W-:Y:S01]  /*76e0*/  SHF.R.S32.HI R74, RZ, 0x18, R96 ;  /* 0x00000018ff4a7819 */ /* 0x000fe20000011460 */
[----:B------:R-:W-:Y:S01]  /*76f0*/  IMAD R49, R70, R53, RZ ;  /* 0x0000003546317224 */ /* 0x000fe200078e02ff */
[----:B------:R-:W-:Y:S01]  /*7700*/  SHF.L.U32 R77, R98, 0x8, RZ ;  /* 0x00000008624d7819 */ /* 0x000fe200000006ff */
[----:B------:R-:W-:Y:S01]  /*7710*/  IMAD R48, R75, R72, R48 ;  /* 0x000000484b307224 */ /* 0x000fe200078e0230 */
[----:B------:R-:W-:Y:S01]  /*7720*/  SHF.R.S32.HI R75, RZ, 0x18, R76 ;  /* 0x00000018ff4b7819 */ /* 0x000fe2000001144c */
[C---:B------:R-:W-:Y:S01]  /*7730*/  IMAD R50, R70.reuse, R54, RZ ;  /* 0x0000003646327224 */ /* 0x040fe200078e02ff */
[----:B------:R-:W-:Y:S01]  /*7740*/  I2IP.S8.S32.SAT R107, R51, R46, RZ ;  /* 0x0000002e336b7239 */ /* 0x000fe200000014ff */
[C---:B------:R-:W-:Y:S01]  /*7750*/  IMAD R55, R70.reuse, R55, RZ ;  /* 0x0000003746377224 */ /* 0x040fe200078e02ff */
[----:B------:R-:W-:Y:S01]  /*7760*/  SHF.L.U32 R76, R97, 0x10, RZ ;  /* 0x00000010614c7819 */ /* 0x000fe200000006ff */
[----:B------:R-:W-:Y:S01]  /*7770*/  IMAD R49, R73, R72, R49 ;  /* 0x0000004849317224 */ /* 0x000fe200078e0231 */
[----:B------:R-:W-:Y:S01]  /*7780*/  PRMT R73, R97, 0x8880, RZ ;  /* 0x0000888061497816 */ /* 0x000fe200000000ff */
[----:B------:R-:W-:Y:S01]  /*7790*/  IMAD R52, R70, R56, RZ ;  /* 0x0000003846347224 */ /* 0x000fe200078e02ff */
[----:B------:R-:W-:Y:S01]  /*77a0*/  I2IP.S8.S32.SAT R107, R45, R44, R107 ;  /* 0x0000002c2d6b7239 */ /* 0x000fe2000000146b */
[-C--:B------:R-:W-:Y:S01]  /*77b0*/  IMAD R50, R75, R72.reuse, R50 ;  /* 0x000000484b327224 */ /* 0x080fe200078e0232 */
[----:B------:R-:W-:Y:S01]  /*77c0*/  PRMT R75, R98, 0x8880, RZ ;  /* 0x00008880624b7816 */ /* 0x000fe200000000ff */
[-C--:B------:R-:W-:Y:S01]  /*77d0*/  IMAD R55, R74, R72.reuse, R55 ;  /* 0x000000484a377224 */ /* 0x080fe200078e0237 */
[----:B------:R-:W-:Y:S01]  /*77e0*/  SHF.R.S32.HI R74, RZ, 0x18, R76 ;  /* 0x00000018ff4a7819 */ /* 0x000fe2000001144c */
[----:B------:R-:W-:Y:S01]  /*77f0*/  IMAD R52, R73, R72, R52 ;  /* 0x0000004849347224 */ /* 0x000fe200078e0234 */
[----:B------:R-:W-:Y:S01]  /*7800*/  SHF.L.U32 R73, R97, 0x8, RZ ;  /* 0x0000000861497819 */ /* 0x000fe200000006ff */
[C---:B------:R-:W-:Y:S01]  /*7810*/  IMAD R53, R70.reuse, R57, RZ ;  /* 0x0000003946357224 */ /* 0x040fe200078e02ff */
[----:B------:R1:W-:Y:S01]  /*7820*/  STS.128 [R156+0x4200], R104 ;  /* 0x004200689c007388 */ /* 0x0003e20000000c00 */
[----:B------:R-:W-:Y:S01]  /*7830*/  IMAD R54, R70, R58, RZ ;  /* 0x0000003a46367224 */ /* 0x000fe200078e02ff */
[----:B------:R-:W-:Y:S01]  /*7840*/  SHF.R.S32.HI R73, RZ, 0x18, R73 ;  /* 0x00000018ff497819 */ /* 0x000fe20000011449 */
[----:B------:R-:W-:Y:S01]  /*7850*/  IMAD R53, R74, R72, R53 ;  /* 0x000000484a357224 */ /* 0x000fe200078e0235 */
[----:B------:R-:W-:Y:S01]  /*7860*/  SHF.L.U32 R76, R98, 0x10, RZ ;  /* 0x00000010624c7819 */ /* 0x000fe200000006ff */
[C---:B------:R-:W-:Y:S01]  /*7870*/  IMAD R59, R70.reuse, R59, RZ ;  /* 0x0000003b463b7224 */ /* 0x040fe200078e02ff */
[----:B------:R-:W-:Y:S01]  /*7880*/  SHF.R.S32.HI R74, RZ, 0x18, R97 ;  /* 0x00000018ff4a7819 */ /* 0x000fe20000011461 */
[C---:B------:R-:W-:Y:S01]  /*7890*/  IMAD R56, R70.reuse, R60, RZ ;  /* 0x0000003c46387224 */ /* 0x040fe200078e02ff */
[----:B------:R-:W-:Y:S01]  /*78a0*/  I2IP.S8.S32.SAT R108, R55, R50, RZ ;  /* 0x00000032376c7239 */ /* 0x000fe200000014ff */
[----:B------:R-:W-:Y:S01]  /*78b0*/  IMAD R54, R73, R72, R54 ;  /* 0x0000004849367224 */ /* 0x000fe200078e0236 */
[----:B------:R-:W-:Y:S01]  /*78c0*/  SHF.R.S32.HI R76, RZ, 0x18, R76 ;  /* 0x00000018ff4c7819 */ /* 0x000fe2000001144c */
[----:B------:R-:W-:Y:S01]  /*78d0*/  IMAD R57, R70, R61, RZ ;  /* 0x0000003d46397224 */ /* 0x000fe200078e02ff */
[----:B------:R-:W-:Y:S01]  /*78e0*/  I2IP.S8.S32.SAT R108, R49, R48, R108 ;  /* 0x00000030316c7239 */ /* 0x000fe2000000146c */
[----:B------:R-:W-:Y:S01]  /*78f0*/  IMAD R59, R74, R72, R59 ;  /* 0x000000484a3b7224 */ /* 0x000fe200078e023b */
[----:B------:R-:W-:Y:S01]  /*7900*/  SHF.R.S32.HI R77, RZ, 0x18, R77 ;  /* 0x00000018ff4d7819 */ /* 0x000fe2000001144d */
[----:B------:R-:W-:Y:S01]  /*7910*/  IMAD R58, R70, R62, RZ ;  /* 0x0000003e463a7224 */ /* 0x000fe200078e02ff */
[----:B------:R-:W-:Y:S01]  /*7920*/  SHF.R.S32.HI R73, RZ, 0x18, R98 ;  /* 0x00000018ff497819 */ /* 0x000fe20000011462 */
[----:B------:R-:W-:Y:S01]  /*7930*/  IMAD R56, R75, R72, R56 ;  /* 0x000000484b387224 */ /* 0x000fe200078e0238 */
[----:B------:R-:W-:Y:S01]  /*7940*/  I2IP.S8.S32.SAT R109, R59, R54, RZ ;  /* 0x000000363b6d7239 */ /* 0x000fe200000014ff */
[----:B------:R-:W-:Y:S01]  /*7950*/  IMAD R57, R76, R72, R57 ;  /* 0x000000484c397224 */ /* 0x000fe200078e0239 */
[C---:B------:R-:W-:Y:S01]  /*7960*/  PRMT R75, R99.reuse, 0x8880, RZ ;  /* 0x00008880634b7816 */ /* 0x040fe200000000ff */
[----:B------:R-:W-:Y:S01]  /*7970*/  IMAD.U32 R74, R99, 0x10000, RZ ;  /* 0x00010000634a7824 */ /* 0x000fe200078e00ff */
[----:B------:R-:W-:Y:S01]  /*7980*/  I2IP.S8.S32.SAT R109, R53, R52, R109 ;  /* 0x00000034356d7239 */ /* 0x000fe2000000146d */
[C---:B------:R-:W-:Y:S01]  /*7990*/  IMAD R63, R70.reuse, R63, RZ ;  /* 0x0000003f463f7224 */ /* 0x040fe200078e02ff */
[----:B------:R-:W-:Y:S01]  /*79a0*/  SHF.R.S32.HI R76, RZ, 0x18, R99 ;  /* 0x00000018ff4c7819 */ /* 0x000fe20000011463 */
[----:B------:R-:W-:Y:S01]  /*79b0*/  IMAD R58, R77, R72, R58 ;  /* 0x000000484d3a7224 */ /* 0x000fe200078e023a */
[----:B------:R-:W-:Y:S01]  /*79c0*/  SHF.L.U32 R77, R99, 0x8, RZ ;  /* 0x00000008634d7819 */ /* 0x000fe200000006ff */
[C---:B------:R-:W-:Y:S01]  /*79d0*/  IMAD R60, R70.reuse, R64, RZ ;  /* 0x00000040463c7224 */ /* 0x040fe200078e02ff */
[----:B------:R-:W-:Y:S01]  /*79e0*/  SHF.R.S32.HI R74, RZ, 0x18, R74 ;  /* 0x00000018ff4a7819 */ /* 0x000fe2000001144a */
[C---:B------:R-:W-:Y:S01]  /*79f0*/  IMAD R61, R70.reuse, R65, RZ ;  /* 0x00000041463d7224 */ /* 0x040fe200078e02ff */
[----:B------:R-:W-:Y:S01]  /*7a00*/  SHF.R.S32.HI R77, RZ, 0x18, R77 ;  /* 0x00000018ff4d7819 */ /* 0x000fe2000001144d */
[-C--:B------:R-:W-:Y:S02]  /*7a10*/  IMAD R63, R73, R72.reuse, R63 ;  /* 0x00000048493f7224 */ /* 0x080fe400078e023f */
[----:B------:R-:W-:Y:S02]  /*7a20*/  IMAD R60, R75, R72, R60 ;  /* 0x000000484b3c7224 */ /* 0x000fe400078e023c */
[----:B------:R-:W-:Y:S01]  /*7a30*/  IMAD R62, R70, R66, RZ ;  /* 0x00000042463e7224 */ /* 0x000fe200078e02ff */
[----:B------:R-:W-:Y:S01]  /*7a40*/  I2IP.S8.S32.SAT R110, R63, R58, RZ ;  /* 0x0000003a3f6e7239 */ /* 0x000fe200000014ff */
[----:B------:R-:W-:Y:S02]  /*7a50*/  IMAD R61, R74, R72, R61 ;  /* 0x000000484a3d7224 */ /* 0x000fe400078e023d */
[----:B------:R-:W-:Y:S01]  /*7a60*/  IMAD R67, R70, R67, RZ ;  /* 0x0000004346437224 */ /* 0x000fe200078e02ff */
[----:B------:R-:W-:Y:S01]  /*7a70*/  I2IP.S8.S32.SAT R110, R57, R56, R110 ;  /* 0x00000038396e7239 */ /* 0x000fe2000000146e */
[-C--:B------:R-:W-:Y:S02]  /*7a80*/  IMAD R62, R77, R72.reuse, R62 ;  /* 0x000000484d3e7224 */ /* 0x080fe400078e023e */
[----:B------:R-:W-:Y:S05]  /*7a90*/  IMAD R67, R76, R72, R67 ;  /* 0x000000484c437224 */ /* 0x000fea00078e0243 */
[----:B------:R-:W-:Y:S04]  /*7aa0*/  I2IP.S8.S32.SAT R111, R67, R62, RZ ;  /* 0x0000003e436f7239 */ /* 0x000fe800000014ff */
[----:B------:R-:W-:Y:S05]  /*7ab0*/  I2IP.S8.S32.SAT R111, R61, R60, R111 ;  /* 0x0000003c3d6f7239 */ /* 0x000fea000000146f */
[----:B------:R1:W-:Y:S01]  /*7ac0*/  STS.128 [R155+0x4200], R108 ;  /* 0x0042006c9b007388 */ /* 0x0003e20000000c00 */
[----:B------:R-:W-:Y:S01]  /*7ad0*/  @!PT LDS RZ, [RZ] ;  /* 0x00000000fffff984 */ /* 0x000fe20000000800 */
[----:B------:R-:W-:Y:S01]  /*7ae0*/  @!PT LDS RZ, [RZ] ;  /* 0x00000000fffff984 */ /* 0x000fe20000000800 */
[----:B------:R-:W-:Y:S01]  /*7af0*/  @!PT LDS RZ, [RZ] ;  /* 0x00000000fffff984 */ /* 0x000fe20000000800 */
[----:B------:R-:W-:Y:S01]  /*7b00*/  @!PT LDS RZ, [RZ] ;  /* 0x00000000fffff984 */ /* 0x000fe20000000800 */
[----:B------:R2:W-:Y:S07]  /*7b10*/  MEMBAR.ALL.CTA ;  /* 0x0000000000007992 */ /* 0x0005ee0000008000 */
[----:B--2---:R-:W2:Y:S02]  /*7b20*/  FENCE.VIEW.ASYNC.S ;  /* 0x00000000000073c6 */ /* 0x004ea40000000000 */
[----:B--2---:R-:W-:Y:S06]  /*7b30*/  BAR.SYNC.DEFER_BLOCKING 0x1, 0x80 ;  /* 0x0042000000007b1d */ /* 0x004fec0000010000 */
[----:B------:R-:W-:Y:S05]  /*7b40*/  @P0 BRA `(.L_x_117) ;  /* 0x0000000000280947 */ /* 0x000fea0003800000 */
[----:B------:R-:W2:Y:S01]  /*7b50*/  LDCU.64 UR6, c[0x0][0x348] ;  /* 0x00006900ff0677ac */ /* 0x000ea20008000a00 */
[----:B------:R-:W-:Y:S01]  /*7b60*/  UIADD3 UR4, UPT, UPT, UR44, 0x4200, URZ ;  /* 0x000042002c047890 */ /* 0x000fe2000fffe0ff */
[----:B------:R-:W-:Y:S05]  /*7b70*/  UMOV UR51, UR36 ;  /* 0x0000002400337c82 */ /* 0x000fea0008000000 */
[----:B------:R-:W-:Y:S04]  /*7b80*/  MOV R153, UR4 ;  /* 0x0000000400997c02 */ /* 0x000fe80008000f00 */
[----:B------:R-:W-:Y:S01]  /*7b90*/  R2UR UR48, R153 ;  /* 0x00000000993072ca */ /* 0x000fe200000e0000 */
[----:B--2---:R-:W-:Y:S04]  /*7ba0*/  UIADD3 UR4, UP0, UPT, UR6, 0x680, URZ ;  /* 0x0000068006047890 */ /* 0x004fe8000ff1e0ff */
[----:B------:R-:W-:Y:S09]  /*7bb0*/  UIADD3.X UR5, UPT, UPT, URZ, UR7, URZ, UP0, !UPT ;  /* 0x00000007ff057290 */ /* 0x000ff200087fe4ff */
[----:B------:R2:W-:Y:S01]  /*7bc0*/  UTMASTG.3D [UR48], [UR4] ;  /* 0x00000030040073b5 */ /* 0x0005e20008010000 */
[----:B------:R0:W-:Y:S01]  /*7bd0*/  UTMACMDFLUSH ;  /* 0x00000000000079b7 */ /* 0x0001e20000000000 */
[----:B--2---:R-:W-:Y:S04]  /*7be0*/  DEPBAR.LE SB0, 0x1 ;  /* 0x000080400000791a */ /* 0x004fe80000000000 */
.L_x_117:
[----:B------:R-:W-:Y:S05]  /*7bf0*/  BSYNC.RECONVERGENT B0 ;  /* 0x0000000000007941 */ /* 0x000fea0003800200 */
.L_x_116:
[----:B------:R-:W-:Y:S06]  /*7c00*/  BAR.SYNC.DEFER_BLOCKING 0x1, 0x80 ;  /* 0x0042000000007b1d */ /* 0x000fec0000010000 */
[----:B------:R-:W2:Y:S01]  /*7c10*/  @P6 SYNCS.PHASECHK.TRANS64.TRYWAIT P0, [R114+URZ+0x80], R115 ;  /* 0x00008073720065a7 */ /* 0x000ea200080011ff */
[----:B------:R-:W-:Y:S01]  /*7c20*/  BSSY B1, `(.L_x_118) ;  /* 0x0000023000017945 */ /* 0x000fe20003800000 */
[----:B--2---:R-:W-:Y:S03]  /*7c30*/  @P6 SEL R78, RZ, 0x1, !P0 ;  /* 0x00000001ff4e6807 */ /* 0x004fe60004000000 */
[----:B------:R-:W-:Y:S05]  /*7c40*/  @!P6 BRA `(.L_x_119) ;  /* 0x000000000080e947 */ /* 0x000fea0003800000 */
[----:B------:R-:W-:Y:S01]  /*7c50*/  ISETP.NE.AND P1, PT, R79, RZ, PT ;  /* 0x000000ff4f00720c */ /* 0x000fe20003f25270 */
[----:B------:R-:W-:Y:S01]  /*7c60*/  BSSY B0, `(.L_x_120) ;  /* 0x000000a000007945 */ /* 0x000fe20003800000 */
[----:B------:R-:W-:Y:S11]  /*7c70*/  ISETP.NE.AND P0, PT, R78, RZ, PT ;  /* 0x000000ff4e00720c */ /* 0x000ff60003f05270 */
[----:B------:R-:W-:Y:S04]  /*7c80*/  @P1 IMAD R113, R148, 0x2000, R113 ;  /* 0x0000200094711824 */ /* 0x000fe800078e0271 */
[--C-:B------:R-:W-:Y:S01]  /*7c90*/  @P1 IMAD.IADD R112, R112, 0x1, R113.reuse ;  /* 0x0000000170701824 */ /* 0x100fe200078e0271 */
[----:B------:R-:W-:Y:S01]  /*7ca0*/  @P1 IADD3 R2, PT, PT, R152, R113, RZ ;  /* 0x0000007198021210 */ /* 0x000fe20007ffe0ff */
[----:B------:R-:W-:Y:S01]  /*7cb0*/  @P1 IMAD.IADD R0, R151, 0x1, R113 ;  /* 0x0000000197001824 */ /* 0x000fe200078e0271 */
[----:B------:R-:W-:Y:S06]  /*7cc0*/  @P0 BRA `(.L_x_121) ;  /* 0x00000000000c0947 */ /* 0x000fec0003800000 */
[----:B------:R-:W-:Y:S04]  /*7cd0*/  SHF.L.U32 R3, R146, 0x1f, RZ ;  /* 0x0000001f92037819 */ /* 0x000fe800000006ff */
[----:B------:R-:W2:Y:S02]  /*7ce0*/  SYNCS.PHASECHK.TRANS64.TRYWAIT P0, [R114+URZ+0x80], R3 ;  /* 0x00008003720075a7 */ /* 0x000ea400080011ff */
[----:B--2---:R-:W-:Y:S05]  /*7cf0*/  @!P0 BRA `(.L_x_122) ;  /* 0x0000002000ac8947 */ /* 0x004fea0003800000 */
.L_x_121:
[----:B------:R-:W-:Y:S05]  /*7d00*/  BSYNC B0 ;  /* 0x0000000000007941 */ /* 0x000fea0003800000 */
.L_x_120:
[----:B------:R-:W-:Y:S01]  /*7d10*/  ISETP.NE.AND P0, PT, R79, RZ, PT ;  /* 0x000000ff4f00720c */ /* 0x000fe20003f05270 */
[----:B--2---:R-:W-:Y:S02]  /*7d20*/  VIADD R114, R114, 0x90 ;  /* 0x0000009072727836 */ /* 0x004fe40000000000 */
[----:B------:R-:W-:Y:S02]  /*7d30*/  IMAD.U32 R3, RZ, RZ, UR46 ;  /* 0x0000002eff037e24 */ /* 0x000fe4000f8e00ff */
[----:B------:R-:W-:Y:S03]  /*7d40*/  VIADD R148, R148, 0x1 ;  /* 0x0000000194947836 */ /* 0x000fe60000000000 */
[----:B------:R-:W-:Y:S05]  /*7d50*/  PRMT R3, R3, 0x654, R114 ;  /* 0x0000065403037816 */ /* 0x000fea0000000072 */
[----:B------:R2:W3:Y:S04]  /*7d60*/  @P0 LDS.128 R80, [R113+0x200] ;  /* 0x0002000071500984 */ /* 0x0004e80000000c00 */
[----:B------:R2:W4:Y:S04]  /*7d70*/  @P0 LDS.128 R84, [R2+0x200] ;  /* 0x0002000002540984 */ /* 0x0005280000000c00 */
        /* <DEDUP_REMOVED lines=9> */
[----:B------:R-:W-:Y:S01]  /*7e10*/  SEL R148, R148, RZ, P0 ;  /* 0x000000ff94947207 */ /* 0x000fe20000000000 */
[----:B-----5:R5:W-:Y:S02]  /*7e20*/  SYNCS.ARRIVE.TRANS64.RED.A1T0 RZ, [R3+URZ], RZ ;  /* 0x000000ff03ff79a7 */ /* 0x020be400081004ff */
[----:B-----5:R-:W-:Y:S04]  /*7e30*/  SEL R3, RZ, 0x1, P0 ;  /* 0x00000001ff037807 */ /* 0x020fe80000000000 */
[----:B--234-:R-:W-:Y:S02]  /*7e40*/  LOP3.LUT R146, R146, R3, RZ, 0x3c, !PT ;  /* 0x0000000392927212 */ /* 0x01cfe400078e3cff */
.L_x_119:
[----:B------:R-:W-:Y:S05]  /*7e50*/  BSYNC B1 ;  /* 0x0000000000017941 */ /* 0x000fea0003800000 */
.L_x_118:
[----:B------:R-:W-:Y:S05]  /*7e60*/  VIADD R0, R71, 0x40 ;  /* 0x0000004047007836 */ /* 0x000fea0000000000 */
[----:B------:R-:W-:Y:S04]  /*7e70*/  SHF.R.U32.HI R0, RZ, 0x15, R0 ;  /* 0x00000015ff007819 */ /* 0x000fe80000011600 */
[----:B------:R-:W-:Y:S11]  /*7e80*/  LOP3.LUT P0, RZ, R0, 0x3, R141, 0x48, !PT ;  /* 0x0000000300ff7812 */ /* 0x000ff6000780488d */
[----:B------:R-:W-:Y:S02]  /*7e90*/  @!UPT UIADD3 URZ, UPT, UPT, URZ, URZ, URZ ;  /* 0x000000fffffff290 */ /* 0x000fe4000fffe0ff */
        /* <DEDUP_REMOVED lines=8> */
[----:B------:R-:W5:Y:S01]  /*7f20*/  LDCU.64 UR4, c[0x4][0x10] ;  /* 0x01000200ff0477ac */ /* 0x000f620008000a00 */
[----:B--2---:R-:W-:Y:S01]  /*7f30*/  MOV R5, UR9 ;  /* 0x0000000900057c02 */ /* 0x004fe20008000f00 */
[----:B------:R-:W-:Y:S01]  /*7f40*/  IMAD.U32 R4, RZ, RZ, UR8 ;  /* 0x00000008ff047e24 */ /* 0x000fe2000f8e00ff */
[----:B---3--:R-:W-:Y:S01]  /*7f50*/  MOV R7, UR7 ;  /* 0x0000000700077c02 */ /* 0x008fe20008000f00 */
[----:B------:R-:W-:Y:S01]  /*7f60*/  IMAD.U32 R6, RZ, RZ, UR6 ;  /* 0x00000006ff067e24 */ /* 0x000fe2000f8e00ff */
[----:B-----5:R-:W-:Y:S01]  /*7f70*/  MOV R11, UR5 ;  /* 0x00000005000b7c02 */ /* 0x020fe20008000f00 */
[----:B------:R-:W-:Y:S02]  /*7f80*/  IMAD.U32 R10, RZ, RZ, UR4 ;  /* 0x00000004ff0a7e24 */ /* 0x000fe4000f8e00ff */
[----:B------:R-:W-:Y:S07]  /*7f90*/  LEPC R20, `(.L_x_123) ;  /* 0x000000001014794e */ /* 0x000fee0000000000 */
[----:B-1--4-:R-:W-:Y:S05]  /*7fa0*/  CALL.ABS.NOINC R2 ;  /* 0x0000000002007343 */ /* 0x012fea0003c00000 */
.L_x_123:
[----:B------:R-:W-:Y:S01]  /*7fb0*/  ISETP.NE.AND P0, PT, R154, RZ, PT ;  /* 0x000000ff9a00720c */ /* 0x000fe20003f05270 */
[----:B------:R-:W-:Y:S05]  /*7fc0*/  WARPSYNC.ALL ;  /* 0x0000000000007948 */ /* 0x000fea0003800000 */
[----:B------:R-:W-:Y:S01]  /*7fd0*/  R2UR UR4, R71 ;  /* 0x00000000470472ca */ /* 0x000fe200000e0000 */
[----:B------:R-:W-:Y:S01]  /*7fe0*/  IMAD.U32 R130, R82, 0x10000, RZ ;  /* 0x0001000052827824 */ /* 0x000fe200078e00ff */
[C---:B------:R-:W-:Y:S01]  /*7ff0*/  SHF.L.U32 R75, R80.reuse, 0x10, RZ ;  /* 0x00000010504b7819 */ /* 0x040fe200000006ff */
[----:B------:R-:W-:Y:S01]  /*8000*/  IMAD.U32 R115, R87, 0x10000, RZ ;  /* 0x0001000057737824 */ /* 0x000fe200078e00ff */
[----:B------:R-:W-:Y:S01]  /*8010*/  PRMT R73, R80, 0x8880, RZ ;  /* 0x0000888050497816 */ /* 0x000fe200000000ff */
[----:B-1----:R-:W-:Y:S01]  /*8020*/  IMAD.U32 R104, R96, 0x10000, RZ ;  /* 0x0001000060687824 */ /* 0x002fe200078e00ff */
[----:B------:R-:W-:Y:S01]  /*8030*/  SHF.L.U32 R74, R80, 0x8, RZ ;  /* 0x00000008504a7819 */ /* 0x000fe200000006ff */
[----:B------:R-:W-:Y:S01]  /*8040*/  IMAD.SHL.U32 R123, R84, 0x100, RZ ;  /* 0x00000100547b7824 */ /* 0x000fe200078e00ff */
[----:B------:R-:W-:Y:S01]  /*8050*/  SHF.R.S32.HI R75, RZ, 0x18, R75 ;  /* 0x00000018ff4b7819 */ /* 0x000fe2000001144b */
[----:B------:R-:W-:Y:S01]  /*8060*/  IMAD.SHL.U32 R108, R93, 0x100, RZ ;  /* 0x000001005d6c7824 */ /* 0x000fe200078e00ff */
[----:B------:R-:W-:Y:S01]  /*8070*/  SHF.R.S32.HI R74, RZ, 0x18, R74 ;  /* 0x00000018ff4a7819 */ /* 0x000fe2000001144a */
[----:B------:R-:W-:Y:S01]  /*8080*/  BSSY.RECONVERGENT B0, `(.L_x_124) ;  /* 0x0000122000007945 */ /* 0x000fe20003800200 */
[----:B------:R-:W-:Y:S01]  /*8090*/  SHF.R.S32.HI R76, RZ, 0x18, R80 ;  /* 0x00000018ff4c7819 */ /* 0x000fe20000011450 */
[----:B------:R-:W1:Y:S01]  /*80a0*/  LDTM.x64 R4, tmem[UR4+0x40] ;  /* 0x00004004000479ee */ /* 0x000e620008340000 */
[----:B------:R-:W-:Y:S01]  /*80b0*/  NOP ;  /* 0x0000000000007918 */ /* 0x000fe20000000000 */
[----:B------:R-:W-:Y:S02]  /*80c0*/  IADD3 R144, PT, PT, R144, 0xf0, RZ ;  /* 0x000000f090907810 */ /* 0x000fe40007ffe0ff */
[C---:B------:R-:W-:Y:S02]  /*80d0*/  PRMT R134, R81.reuse, 0x8880, RZ ;  /* 0x0000888051867816 */ /* 0x040fe400000000ff */
[----:B------:R-:W-:Y:S02]  /*80e0*/  LOP3.LUT R144, R144, 0xfefffff8, RZ, 0xc0, !PT ;  /* 0xfefffff890907812 */ /* 0x000fe400078ec0ff */
[----:B------:R-:W-:Y:S02]  /*80f0*/  SHF.L.U32 R133, R81, 0x10, RZ ;  /* 0x0000001051857819 */ /* 0x000fe400000006ff */
[----:B-1----:R1:W-:Y:S01]  /*8100*/  SYNCS.ARRIVE.TRANS64.RED.A1T0 RZ, [R144+URZ], RZ ;  /* 0x000000ff90ff79a7 */ /* 0x0023e200081004ff */
[----:B------:R-:W-:Y:S02]  /*8110*/  PRMT R131, R82, 0x8880, RZ ;  /* 0x0000888052837816 */ /* 0x000fe400000000ff */
[----:B------:R-:W-:Y:S02]  /*8120*/  SHF.R.S32.HI R77, RZ, 0x18, R81 ;  /* 0x00000018ff4d7819 */ /* 0x000fe40000011451 */
[C---:B------:R-:W-:Y:S02]  /*8130*/  PRMT R128, R83.reuse, 0x8880, RZ ;  /* 0x0000888053807816 */ /* 0x040fe400000000ff */
[----:B------:R-:W-:Y:S02]  /*8140*/  SHF.R.S32.HI R78, RZ, 0x18, R82 ;  /* 0x00000018ff4e7819 */ /* 0x000fe40000011452 */
[----:B------:R-:W-:Y:S02]  /*8150*/  SHF.L.U32 R127, R83, 0x10, RZ ;  /* 0x00000010537f7819 */ /* 0x000fe400000006ff */
[----:B------:R-:W-:Y:S02]  /*8160*/  PRMT R125, R84, 0x8880, RZ ;  /* 0x00008880547d7816 */ /* 0x000fe400000000ff */
[----:B------:R-:W-:Y:S01]  /*8170*/  SHF.R.S32.HI R79, RZ, 0x18, R83 ;  /* 0x00000018ff4f7819 */ /* 0x000fe20000011453 */
[C---:B------:R-:W-:Y:S01]  /*8180*/  IMAD R0, R70.reuse, R4, RZ ;  /* 0x0000000446007224 */ /* 0x040fe200078e02ff */
[----:B------:R-:W-:Y:S01]  /*8190*/  SHF.R.S32.HI R4, RZ, 0x18, R133 ;  /* 0x00000018ff047819 */ /* 0x000fe20000011485 */
[----:B------:R-:W-:Y:S01]  /*81a0*/  IMAD R2, R70, R5, RZ ;  /* 0x0000000546027224 */ /* 0x000fe200078e02ff */
[----:B------:R-:W-:Y:S01]  /*81b0*/  SHF.L.U32 R124, R84, 0x10, RZ ;  /* 0x00000010547c7819 */ /* 0x000fe200000006ff */
[C---:B------:R-:W-:Y:S01]  /*81c0*/  IMAD R3, R70.reuse, R6, RZ ;  /* 0x0000000646037224 */ /* 0x040fe200078e02ff */
[----:B------:R-:W-:Y:S01]  /*81d0*/  PRMT R122, R85, 0x8880, RZ ;  /* 0x00008880557a7816 */ /* 0x000fe200000000ff */
[-C--:B------:R-:W-:Y:S01]  /*81e0*/  IMAD R0, R73, R72.reuse, R0 ;  /* 0x0000004849007224 */ /* 0x080fe200078e0200 */
[----:B------:R-:W-:Y:S01]  /*81f0*/  SHF.L.U32 R121, R85, 0x10, RZ ;  /* 0x0000001055797819 */ /* 0x000fe200000006ff */
[----:B------:R-:W-:Y:S01]  /*8200*/  IMAD R7, R70, R7, RZ ;  /* 0x0000000746077224 */ /* 0x000fe200078e02ff */
[C---:B------:R-:W-:Y:S01]  /*8210*/  PRMT R119, R86.reuse, 0x8880, RZ ;  /* 0x0000888056777816 */ /* 0x040fe200000000ff */
[-C--:B------:R-:W-:Y:S01]  /*8220*/  IMAD R2, R75, R72.reuse, R2 ;  /* 0x000000484b027224 */ /* 0x080fe200078e0202 */
[----:B------:R-:W-:Y:S01]  /*8230*/  SHF.L.U32 R118, R86, 0x10, RZ ;  /* 0x0000001056767819 */ /* 0x000fe200000006ff */
[-C--:B------:R-:W-:Y:S01]  /*8240*/  IMAD R3, R74, R72.reuse, R3 ;  /* 0x000000484a037224 */ /* 0x080fe200078e0203 */
[----:B------:R-:W-:Y:S01]  /*8250*/  PRMT R116, R87, 0x8880, RZ ;  /* 0x0000888057747816 */ /* 0x000fe200000000ff */
[----:B------:R-:W-:Y:S01]  /*8260*/  IMAD R7, R76, R72, R7 ;  /* 0x000000484c077224 */ /* 0x000fe200078e0207 */
[----:B------:R-:W-:Y:S01]  /*8270*/  PRMT R113, R92, 0x8880, RZ ;  /* 0x000088805c717816 */ /* 0x000fe200000000ff */
[----:B------:R-:W-:Y:S01]  /*8280*/  IMAD R8, R70, R8, RZ ;  /* 0x0000000846087224 */ /* 0x000fe200078e02ff */
[----:B------:R-:W-:Y:S01]  /*8290*/  SHF.L.U32 R112, R92, 0x10, RZ ;  /* 0x000000105c707819 */ /* 0x000fe200000006ff */
[C---:B------:R-:W-:Y:S01]  /*82a0*/  IMAD R9, R70.reuse, R9, RZ ;  /* 0x0000000946097224 */ /* 0x040fe200078e02ff */
[----:B------:R-:W-:Y:S01]  /*82b0*/  I2IP.S8.S32.SAT R159, R7, R3, RZ ;  /* 0x00000003079f7239 */ /* 0x000fe200000014ff */
[C---:B------:R-:W-:Y:S01]  /*82c0*/  IMAD R10, R70.reuse, R10, RZ ;  /* 0x0000000a460a7224 */ /* 0x040fe200078e02ff */
[----:B------:R-:W-:Y:S01]  /*82d0*/  MOV R3, R134 ;  /* 0x0000008600037202 */ /* 0x000fe20000000f00 */
[C---:B------:R-:W-:Y:S01]  /*82e0*/  IMAD R7, R70.reuse, R20, RZ ;  /* 0x0000001446077224 */ /* 0x040fe200078e02ff */
[----:B------:R-:W-:Y:S01]  /*82f0*/  PRMT R110, R93, 0x8880, RZ ;  /* 0x000088805d6e7816 */ /* 0x000fe200000000ff */
[----:B------:R-:W-:Y:S01]  /*8300*/  IMAD R11, R70, R11, RZ ;  /* 0x0000000b460b7224 */ /* 0x000fe200078e02ff */
[----:B------:R-:W-:Y:S01]  /*8310*/  SHF.R.S32.HI R89, RZ, 0x18, R92 ;  /* 0x00000018ff597819 */ /* 0x000fe2000001145c */
[-C--:B------:R-:W-:Y:S01]  /*8320*/  IMAD R8, R3, R72.reuse, R8 ;  /* 0x0000004803087224 */ /* 0x080fe200078e0208 */
[----:B------:R-:W-:Y:S01]  /*8330*/  MOV R3, R131 ;  /* 0x0000008300037202 */ /* 0x000fe20000000f00 */
[----:B------:R-:W-:Y:S01]  /*8340*/  IMAD R9, R4, R72, R9 ;  /* 0x0000004804097224 */ /* 0x000fe200078e0209 */
[----:B------:R-:W-:Y:S01]  /*8350*/  SHF.R.S32.HI R4, RZ, 0x18, R130 ;  /* 0x00000018ff047819 */ /* 0x000fe20000011482 */
[C---:B------:R-:W-:Y:S01]  /*8360*/  IMAD R20, R70.reuse, R25, RZ ;  /* 0x0000001946147224 */ /* 0x040fe200078e02ff */
[----:B------:R-:W-:Y:S01]  /*8370*/  SHF.L.U32 R109, R93, 0x10, RZ ;  /* 0x000000105d6d7819 */ /* 0x000fe200000006ff */
[----:B------:R-:W-:Y:S01]  /*8380*/  IMAD R25, R70, R30, RZ ;  /* 0x0000001e46197224 */ /* 0x000fe200078e02ff */
[----:B------:R-:W-:Y:S01]  /*8390*/  PRMT R107, R94, 0x8880, RZ ;  /* 0x000088805e6b7816 */ /* 0x000fe200000000ff */
[C---:B------:R-:W-:Y:S01]  /*83a0*/  IMAD R12, R70.reuse, R12, RZ ;  /* 0x0000000c460c7224 */ /* 0x040fe200078e02ff */
[----:B------:R-:W-:Y:S01]  /*83b0*/  SHF.R.S32.HI R91, RZ, 0x18, R93 ;  /* 0x00000018ff5b7819 */ /* 0x000fe2000001145d */
[----:B------:R-:W-:Y:S01]  /*83c0*/  IMAD R6, R70, R19, RZ ;  /* 0x0000001346067224 */ /* 0x000fe200078e02ff */
[----:B------:R-:W-:Y:S01]  /*83d0*/  SHF.L.U32 R105, R94, 0x10, RZ ;  /* 0x000000105e697819 */ /* 0x000fe200000006ff */
[C---:B------:R-:W-:Y:S01]  /*83e0*/  IMAD R30, R70.reuse, R35, RZ ;  /* 0x00000023461e7224 */ /* 0x040fe200078e02ff */
[C---:B------:R-:W-:Y:S01]  /*83f0*/  PRMT R101, R95.reuse, 0x8880, RZ ;  /* 0x000088805f657816 */ /* 0x040fe200000000ff */
[C---:B------:R-:W-:Y:S01]  /*8400*/  IMAD R19, R70.reuse, R24, RZ ;  /* 0x0000001846137224 */ /* 0x040fe200078e02ff */
[----:B------:R-:W-:Y:S01]  /*8410*/  SHF.R.S32.HI R93, RZ, 0x18, R94 ;  /* 0x00000018ff5d7819 */ /* 0x000fe2000001145e */
[C---:B------:R-:W-:Y:S01]  /*8420*/  IMAD R35, R70.reuse, R40, RZ ;  /* 0x0000002846237224 */ /* 0x040fe200078e02ff */
[----:B------:R-:W-:Y:S01]  /*8430*/  SHF.L.U32 R100, R95, 0x10, RZ ;  /* 0x000000105f647819 */ /* 0x000fe200000006ff */
[----:B------:R-:W-:Y:S01]  /*8440*/  IMAD R13, R70, R13, RZ ;  /* 0x0000000d460d7224 */ /* 0x000fe200078e02ff */
[----:B------:R-:W-:Y:S01]  /*8450*/  PRMT R106, R96, 0x8880, RZ ;  /* 0x00008880606a7816 */ /* 0x000fe200000000ff */
[C---:B------:R-:W-:Y:S01]  /*8460*/  IMAD R24, R70.reuse, R29, RZ ;  /* 0x0000001d46187224 */ /* 0x040fe200078e02ff */
[----:B------:R-:W-:Y:S01]  /*8470*/  SHF.R.S32.HI R73, RZ, 0x18, R96 ;  /* 0x00000018ff497819 */ /* 0x000fe20000011460 */
[C---:B------:R-:W-:Y:S01]  /*8480*/  IMAD R40, R70.reuse, R45, RZ ;  /* 0x0000002d46287224 */ /* 0x040fe200078e02ff */
[----:B------:R-:W-:Y:S01]  /*8490*/  SHF.L.U32 R90, R97, 0x10, RZ ;  /* 0x00000010615a7819 */ /* 0x000fe200000006ff */
[C---:B------:R-:W-:Y:S01]  /*84a0*/  IMAD R29, R70.reuse, R34, RZ ;  /* 0x00000022461d7224 */ /* 0x040fe200078e02ff */
[----:B------:R-:W-:Y:S01]  /*84b0*/  SHF.R.S32.HI R75, RZ, 0x18, R97 ;  /* 0x00000018ff4b7819 */ /* 0x000fe20000011461 */
[C---:B------:R-:W-:Y:S01]  /*84c0*/  IMAD R45, R70.reuse, R50, RZ ;  /* 0x00000032462d7224 */ /* 0x040fe200078e02ff */
[C---:B------:R-:W-:Y:S01]  /*84d0*/  PRMT R80, R99.reuse, 0x8880, RZ ;  /* 0x0000888063507816 */ /* 0x040fe200000000ff */
[C---:B------:R-:W-:Y:S01]  /*84e0*/  IMAD R14, R70.reuse, R14, RZ ;  /* 0x0000000e460e7224 */ /* 0x040fe200078e02ff */
[----:B------:R-:W-:Y:S01]  /*84f0*/  SHF.L.U32 R76, R99, 0x10, RZ ;  /* 0x00000010634c7819 */ /* 0x000fe200000006ff */
[C---:B------:R-:W-:Y:S01]  /*8500*/  IMAD R34, R70.reuse, R39, RZ ;  /* 0x0000002746227224 */ /* 0x040fe200078e02ff */
[----:B------:R-:W-:Y:S01]  /*8510*/  SHF.L.U32 R132, R81, 0x8, RZ ;  /* 0x0000000851847819 */ /* 0x000fe200000006ff */
[C---:B------:R-:W-:Y:S01]  /*8520*/  IMAD R50, R70.reuse, R55, RZ ;  /* 0x0000003746327224 */ /* 0x040fe200078e02ff */
[----:B------:R-:W-:Y:S01]  /*8530*/  SHF.R.S32.HI R81, RZ, 0x18, R84 ;  /* 0x00000018ff517819 */ /* 0x000fe20000011454 */
[C---:B------:R-:W-:Y:S01]  /*8540*/  IMAD R39, R70.reuse, R44, RZ ;  /* 0x0000002c46277224 */ /* 0x040fe200078e02ff */
[----:B------:R-:W-:Y:S01]  /*8550*/  SHF.R.S32.HI R5, RZ, 0x18, R132 ;  /* 0x00000018ff057819 */ /* 0x000fe20000011484 */
[----:B------:R-:W-:Y:S01]  /*8560*/  IMAD R55, R70, R60, RZ ;  /* 0x0000003c46377224 */ /* 0x000fe200078e02ff */
[----:B------:R-:W-:Y:S01]  /*8570*/  SHF.L.U32 R84, R98, 0x10, RZ ;  /* 0x0000001062547819 */ /* 0x000fe200000006ff */
[----:B------:R-:W-:Y:S01]  /*8580*/  IMAD R15, R70, R15, RZ ;  /* 0x0000000f460f7224 */ /* 0x000fe200078e02ff */
[----:B------:R-:W-:Y:S01]  /*8590*/  SHF.L.U32 R129, R82, 0x8, RZ ;  /* 0x0000000852817819 */ /* 0x000fe200000006ff */
[-C--:B------:R-:W-:Y:S01]  /*85a0*/  IMAD R10, R5, R72.reuse, R10 ;  /* 0x00000048050a7224 */ /* 0x080fe200078e020a */
[----:B------:R-:W-:Y:S01]  /*85b0*/  SHF.L.U32 R126, R83, 0x8, RZ ;  /* 0x00000008537e7819 */ /* 0x000fe200000006ff */
[-C--:B------:R-:W-:Y:S01]  /*85c0*/  IMAD R11, R77, R72.reuse, R11 ;  /* 0x000000484d0b7224 */ /* 0x080fe200078e020b */
[----:B------:R-:W-:Y:S01]  /*85d0*/  SHF.R.S32.HI R5, RZ, 0x18, R129 ;  /* 0x00000018ff057819 */ /* 0x000fe20000011481 */
[-C--:B------:R-:W-:Y:S01]  /*85e0*/  IMAD R12, R3, R72.reuse, R12 ;  /* 0x00000048030c7224 */ /* 0x080fe200078e020c */
[----:B------:R-:W-:Y:S01]  /*85f0*/  SHF.R.S32.HI R83, RZ, 0x18, R85 ;  /* 0x00000018ff537819 */ /* 0x000fe20000011455 */
[----:B------:R-:W-:Y:S01]  /*8600*/  IMAD R13, R4, R72, R13 ;  /* 0x00000048040d7224 */ /* 0x000fe200078e020d */
[----:B------:R-:W-:Y:S01]  /*8610*/  SHF.L.U32 R120, R85, 0x8, RZ ;  /* 0x0000000855787819 */ /* 0x000fe200000006ff */
[C---:B------:R-:W-:Y:S01]  /*8620*/  IMAD R44, R70.reuse, R49, RZ ;  /* 0x00000031462c7224 */ /* 0x040fe200078e02ff */
[----:B------:R-:W-:Y:S01]  /*8630*/  SHF.R.S32.HI R85, RZ, 0x18, R86 ;  /* 0x00000018ff557819 */ /* 0x000fe20000011456 */
[C---:B------:R-:W-:Y:S01]  /*8640*/  IMAD R60, R70.reuse, R65, RZ ;  /* 0x00000041463c7224 */ /* 0x040fe200078e02ff */
[----:B------:R-:W-:Y:S01]  /*8650*/  I2IP.S8.S32.SAT R65, R11, R10, RZ ;  /* 0x0000000a0b417239 */ /* 0x000fe200000014ff */
[C---:B------:R-:W-:Y:S01]  /*8660*/  IMAD R49, R70.reuse, R54, RZ ;  /* 0x0000003646317224 */ /* 0x040fe200078e02ff */
[----:B------:R-:W-:Y:S01]  /*8670*/  SHF.R.S32.HI R11, RZ, 0x18, R127 ;  /* 0x00000018ff0b7819 */ /* 0x000fe2000001147f */
[----:B------:R-:W-:Y:S01]  /*8680*/  IMAD R14, R5, R72, R14 ;  /* 0x00000048050e7224 */ /* 0x000fe200078e020e */
[----:B------:R-:W-:Y:S01]  /*8690*/  I2IP.S8.S32.SAT R65, R9, R8, R65 ;  /* 0x0000000809417239 */ /* 0x000fe20000001441 */
[C---:B------:R-:W-:Y:S01]  /*86a0*/  IMAD R3, R70.reuse, R16, RZ ;  /* 0x0000001046037224 */ /* 0x040fe200078e02ff */
[----:B------:R-:W-:Y:S01]  /*86b0*/  SHF.R.S32.HI R9, RZ, 0x18, R124 ;  /* 0x00000018ff097819 */ /* 0x000fe2000001147c */
[----:B------:R-:W-:Y:S01]  /*86c0*/  IMAD R54, R70, R59, RZ ;  /* 0x0000003b46367224 */ /* 0x000fe200078e02ff */
[----:B------:R-:W-:Y:S01]  /*86d0*/  SHF.R.S32.HI R8, RZ, 0x18, R123 ;  /* 0x00000018ff087819 */ /* 0x000fe2000001147b */
[----:B------:R-:W-:Y:S01]  /*86e0*/  IMAD.MOV.U32 R10, RZ, RZ, R128 ;  /* 0x000000ffff0a7224 */ /* 0x000fe200078e0080 */
[----:B------:R-:W-:Y:S01]  /*86f0*/  SHF.L.U32 R117, R86, 0x8, RZ ;  /* 0x0000000856757819 */ /* 0x000fe200000006ff */
[----:B------:R-:W-:Y:S01]  /*8700*/  IMAD R59, R70, R64, RZ ;  /* 0x00000040463b7224 */ /* 0x000fe200078e02ff */
[----:B------:R-:W-:Y:S01]  /*8710*/  I2IP.S8.S32.SAT R64, R2, R0, R159 ;  /* 0x0000000002407239 */ /* 0x000fe2000000149f */
[----:B------:R-:W-:Y:S01]  /*8720*/  IMAD R15, R78, R72, R15 ;  /* 0x000000484e0f7224 */ /* 0x000fe200078e020f */
[----:B------:R-:W-:Y:S01]  /*8730*/  MOV R2, R125 ;  /* 0x0000007d00027202 */ /* 0x000fe20000000f00 */
[C---:B------:R-:W-:Y:S01]  /*8740*/  IMAD R4, R70.reuse, R17, RZ ;  /* 0x0000001146047224 */ /* 0x040fe200078e02ff */
        /* <DEDUP_REMOVED lines=8> */
[----:B------:R-:W-:Y:S01]  /*87d0*/  MOV R0, R122 ;  /* 0x0000007a00007202 */ /* 0x000fe20000000f00 */
[----:B------:R-:W-:Y:S01]  /*87e0*/  IMAD R16, R70, R21, RZ ;  /* 0x0000001546107224 */ /* 0x000fe200078e02ff */
[----:B------:R-:W-:Y:S01]  /*87f0*/  SHF.R.S32.HI R87, RZ, 0x18, R87 ;  /* 0x00000018ff577819 */ /* 0x000fe20000011457 */
[----:B------:R-:W-:Y:S01]  /*8800*/  IMAD R6, R79, R72, R6 ;  /* 0x000000484f067224 */ /* 0x000fe200078e0206 */
[----:B------:R-:W-:Y:S01]  /*8810*/  SHF.L.U32 R111, R92, 0x8, RZ ;  /* 0x000000085c6f7819 */ /* 0x000fe200000006ff */
[----:B------:R-:W-:Y:S01]  /*8820*/  IMAD R17, R70, R22, RZ ;  /* 0x0000001646117224 */ /* 0x000fe200078e02ff */
[----:B------:R-:W-:Y:S01]  /*8830*/  PRMT R92, R97, 0x8880, RZ ;  /* 0x00008880615c7816 */ /* 0x000fe200000000ff */
[-C--:B------:R-:W-:Y:S01]  /*8840*/  IMAD R7, R2, R72.reuse, R7 ;  /* 0x0000004802077224 */ /* 0x080fe200078e0207 */
[----:B------:R-:W-:Y:S01]  /*8850*/  I2IP.S8.S32.SAT R5, R6, R5, RZ ;  /* 0x0000000506057239 */ /* 0x000fe200000014ff */
[----:B------:R-:W-:Y:S01]  /*8860*/  IMAD R18, R70, R23, RZ ;  /* 0x0000001746127224 */ /* 0x000fe200078e02ff */
[----:B------:R-:W-:Y:S01]  /*8870*/  SHF.R.S32.HI R2, RZ, 0x18, R120 ;  /* 0x00000018ff027819 */ /* 0x000fe20000011478 */
[-C--:B------:R-:W-:Y:S01]  /*8880*/  IMAD R16, R9, R72.reuse, R16 ;  /* 0x0000004809107224 */ /* 0x080fe200078e0210 */
[----:B------:R-:W-:Y:S01]  /*8890*/  SHF.R.S32.HI R9, RZ, 0x18, R121 ;  /* 0x00000018ff097819 */ /* 0x000fe20000011479 */
[----:B------:R-:W-:Y:S01]  /*88a0*/  IMAD R17, R8, R72, R17 ;  /* 0x0000004808117224 */ /* 0x000fe200078e0211 */
[----:B------:R-:W-:Y:S01]  /*88b0*/  SHF.L.U32 R102, R94, 0x8, RZ ;  /* 0x000000085e667819 */ /* 0x000fe200000006ff */
[C---:B------:R-:W-:Y:S01]  /*88c0*/  IMAD R22, R70.reuse, R27, RZ ;  /* 0x0000001b46167224 */ /* 0x040fe200078e02ff */
[----:B------:R-:W-:Y:S01]  /*88d0*/  SHF.L.U32 R94, R95, 0x8, RZ ;  /* 0x000000085f5e7819 */ /* 0x000fe200000006ff */
[----:B------:R-:W-:Y:S01]  /*88e0*/  IMAD R27, R70, R32, RZ ;  /* 0x00000020461b7224 */ /* 0x000fe200078e02ff */
[----:B------:R-:W-:Y:S01]  /*88f0*/  SHF.R.S32.HI R95, RZ, 0x18, R95 ;  /* 0x00000018ff5f7819 */ /* 0x000fe2000001145f */
[----:B------:R-:W-:Y:S01]  /*8900*/  IMAD R18, R81, R72, R18 ;  /* 0x0000004851127224 */ /* 0x000fe200078e0212 */
[----:B------:R-:W-:Y:S01]  /*8910*/  SHF.L.U32 R103, R96, 0x8, RZ ;  /* 0x0000000860677819 */ /* 0x000fe200000006ff */
[C---:B------:R-:W-:Y:S01]  /*8920*/  IMAD R32, R70.reuse, R37, RZ ;  /* 0x0000002546207224 */ /* 0x040fe200078e02ff */
[----:B------:R-:W-:Y:S01]  /*8930*/  SHF.L.U32 R88, R97, 0x8, RZ ;  /* 0x0000000861587819 */ /* 0x000fe200000006ff */
[----:B------:R-:W-:Y:S01]  /*8940*/  IMAD R21, R70, R26, RZ ;  /* 0x0000001a46157224 */ /* 0x000fe200078e02ff */
[----:B------:R-:W-:Y:S01]  /*8950*/  I2IP.S8.S32.SAT R17, R18, R17, RZ ;  /* 0x0000001112117239 */ /* 0x000fe200000014ff */
[----:B------:R-:W-:Y:S01]  /*8960*/  IMAD R37, R70, R42, RZ ;  /* 0x0000002a46257224 */ /* 0x000fe200078e02ff */
[----:B------:R-:W-:Y:S01]  /*8970*/  SHF.R.S32.HI R97, RZ, 0x18, R98 ;  /* 0x00000018ff617819 */ /* 0x000fe20000011462 */
[----:B------:R-:W-:Y:S01]  /*8980*/  IMAD R19, R0, R72, R19 ;  /* 0x0000004800137224 */ /* 0x000fe200078e0213 */
[----:B------:R-:W-:Y:S01]  /*8990*/  I2IP.S8.S32.SAT R16, R16, R7, R17 ;  /* 0x0000000710107239 */ /* 0x000fe20000001411 */
[C---:B------:R-:W-:Y:S01]  /*89a0*/  IMAD R42, R70.reuse, R47, RZ ;  /* 0x0000002f462a7224 */ /* 0x040fe200078e02ff */
[----:B------:R-:W-:Y:S01]  /*89b0*/  MOV R0, R119 ;  /* 0x0000007700007202 */ /* 0x000fe20000000f00 */
[C---:B------:R-:W-:Y:S01]  /*89c0*/  IMAD R47, R70.reuse, R52, RZ ;  /* 0x00000034462f7224 */ /* 0x040fe200078e02ff */
[----:B------:R-:W-:Y:S01]  /*89d0*/  SHF.L.U32 R74, R99, 0x8, RZ ;  /* 0x00000008634a7819 */ /* 0x000fe200000006ff */
[----:B------:R-:W-:Y:S01]  /*89e0*/  IMAD R20, R9, R72, R20 ;  /* 0x0000004809147224 */ /* 0x000fe200078e0214 */
[----:B------:R-:W-:Y:S01]  /*89f0*/  SHF.R.S32.HI R99, RZ, 0x18, R99 ;  /* 0x00000018ff637819 */ /* 0x000fe20000011463 */
[----:B------:R-:W-:Y:S01]  /*8a00*/  IMAD R52, R70, R57, RZ ;  /* 0x0000003946347224 */ /* 0x000fe200078e02ff */
[----:B------:R-:W-:Y:S01]  /*8a10*/  IADD3 R68, PT, PT, R68, 0x1, RZ ;  /* 0x0000000144447810 */ /* 0x000fe20007ffe0ff */
[C---:B------:R-:W-:Y:S02]  /*8a20*/  IMAD R23, R70.reuse, R28, RZ ;  /* 0x0000001c46177224 */ /* 0x040fe400078e02ff */
[----:B------:R-:W-:Y:S02]  /*8a30*/  IMAD R57, R70, R62, RZ ;  /* 0x0000003e46397224 */ /* 0x000fe400078e02ff */
[----:B------:R-:W-:Y:S01]  /*8a40*/  IMAD R21, R2, R72, R21 ;  /* 0x0000004802157224 */ /* 0x000fe200078e0215 */
[----:B------:R-:W-:Y:S01]  /*8a50*/  MOV R2, R116 ;  /* 0x0000007400027202 */ /* 0x000fe20000000f00 */
[----:B------:R-:W-:Y:S01]  /*8a60*/  IMAD R62, R70, R67, RZ ;  /* 0x00000043463e7224 */ /* 0x000fe200078e02ff */
[----:B------:R-:W-:Y:S01]  /*8a70*/  I2IP.S8.S32.SAT R67, R4, R3, R5 ;  /* 0x0000000304437239 */ /* 0x000fe20000001405 */
[-C--:B------:R-:W-:Y:S01]  /*8a80*/  IMAD R22, R83, R72.reuse, R22 ;  /* 0x0000004853167224 */ /* 0x080fe200078e0216 */
[----:B------:R-:W-:Y:S01]  /*8a90*/  SHF.R.S32.HI R3, RZ, 0x18, R118 ;  /* 0x00000018ff037819 */ /* 0x000fe20000011476 */
[-C--:B------:R-:W-:Y:S01]  /*8aa0*/  IMAD R23, R0, R72.reuse, R23 ;  /* 0x0000004800177224 */ /* 0x080fe200078e0217 */
[----:B------:R-:W-:Y:S01]  /*8ab0*/  SHF.R.S32.HI R0, RZ, 0x18, R117 ;  /* 0x00000018ff007819 */ /* 0x000fe20000011475 */
[----:B------:R-:W-:Y:S01]  /*8ac0*/  IMAD R26, R70, R31, RZ ;  /* 0x0000001f461a7224 */ /* 0x000fe200078e02ff */
[----:B------:R-:W-:Y:S01]  /*8ad0*/  I2IP.S8.S32.SAT R17, R22, R21, RZ ;  /* 0x0000001516117239 */ /* 0x000fe200000014ff */
[-C--:B------:R-:W-:Y:S01]  /*8ae0*/  IMAD R24, R3, R72.reuse, R24 ;  /* 0x0000004803187224 */ /* 0x080fe200078e0218 */
[----:B------:R-:W-:Y:S01]  /*8af0*/  SHF.R.S32.HI R3, RZ, 0x18, R115 ;  /* 0x00000018ff037819 */ /* 0x000fe20000011473 */
[-C--:B------:R-:W-:Y:S01]  /*8b00*/  IMAD R25, R0, R72.reuse, R25 ;  /* 0x0000004800197224 */ /* 0x080fe200078e0219 */
[----:B------:R-:W-:Y:S01]  /*8b10*/  I2IP.S8.S32.SAT R17, R20, R19, R17 ;  /* 0x0000001314117239 */ /* 0x000fe20000001411 */
[----:B------:R-:W-:Y:S01]  /*8b20*/  IMAD R28, R70, R33, RZ ;  /* 0x00000021461c7224 */ /* 0x000fe200078e02ff */
[----:B------:R-:W-:Y:S01]  /*8b30*/  SHF.R.S32.HI R4, RZ, 0x18, R114 ;  /* 0x00000018ff047819 */ /* 0x000fe20000011472 */
[-C--:B------:R-:W-:Y:S02]  /*8b40*/  IMAD R26, R85, R72.reuse, R26 ;  /* 0x00000048551a7224 */ /* 0x080fe400078e021a */
[----:B------:R-:W-:Y:S01]  /*8b50*/  IMAD R27, R2, R72, R27 ;  /* 0x00000048021b7224 */ /* 0x000fe200078e021b */
[----:B------:R-:W-:Y:S01]  /*8b60*/  MOV R2, R110 ;  /* 0x0000006e00027202 */ /* 0x000fe20000000f00 */
[----:B------:R-:W-:Y:S01]  /*8b70*/  IMAD R28, R3, R72, R28 ;  /* 0x00000048031c7224 */ /* 0x000fe200078e021c */
[----:B------:R-:W-:Y:S01]  /*8b80*/  I2IP.S8.S32.SAT R18, R26, R25, RZ ;  /* 0x000000191a127239 */ /* 0x000fe200000014ff */
[----:B------:R-:W-:Y:S01]  /*8b90*/  IMAD R31, R70, R36, RZ ;  /* 0x00000024461f7224 */ /* 0x000fe200078e02ff */
[----:B------:R-:W-:Y:S01]  /*8ba0*/  SHF.R.S32.HI R3, RZ, 0x18, R112 ;  /* 0x00000018ff037819 */ /* 0x000fe20000011470 */
[-C--:B------:R-:W-:Y:S01]  /*8bb0*/  IMAD R29, R4, R72.reuse, R29 ;  /* 0x00000048041d7224 */ /* 0x080fe200078e021d */
[----:B------:R-:W-:Y:S01]  /*8bc0*/  I2IP.S8.S32.SAT R18, R24, R23, R18 ;  /* 0x0000001718127239 */ /* 0x000fe20000001412 */
[----:B------:R-:W-:Y:S01]  /*8bd0*/  IMAD.MOV.U32 R0, RZ, RZ, R113 ;  /* 0x000000ffff007224 */ /* 0x000fe200078e0071 */
[----:B------:R-:W-:Y:S01]  /*8be0*/  SHF.R.S32.HI R4, RZ, 0x18, R108 ;  /* 0x00000018ff047819 */ /* 0x000fe2000001146c */
[-C--:B------:R-:W-:Y:S02]  /*8bf0*/  IMAD R30, R87, R72.reuse, R30 ;  /* 0x00000048571e7224 */ /* 0x080fe400078e021e */
[----:B------:R-:W-:Y:S01]  /*8c00*/  IMAD R31, R0, R72, R31 ;  /* 0x00000048001f7224 */ /* 0x000fe200078e021f */
        /* <DEDUP_REMOVED lines=8> */
[----:B------:R-:W-:Y:S01]  /*8c90*/  MOV R0, R107 ;  /* 0x0000006b00007202 */ /* 0x000fe20000000f00 */
[-C--:B------:R-:W-:Y:S02]  /*8ca0*/  IMAD R34, R89, R72.reuse, R34 ;  /* 0x0000004859227224 */ /* 0x080fe400078e0222 */
[-C--:B------:R-:W-:Y:S01]  /*8cb0*/  IMAD R35, R2, R72.reuse, R35 ;  /* 0x0000004802237224 */ /* 0x080fe200078e0223 */
[----:B------:R-:W-:Y:S01]  /*8cc0*/  MOV R2, R101 ;  /* 0x0000006500027202 */ /* 0x000fe20000000f00 */
[----:B------:R-:W-:Y:S01]  /*8cd0*/  IMAD R38, R70, R43, RZ ;  /* 0x0000002b46267224 */ /* 0x000fe200078e02ff */
[----:B------:R-:W-:Y:S01]  /*8ce0*/  I2IP.S8.S32.SAT R33, R34, R33, RZ ;  /* 0x0000002122217239 */ /* 0x000fe200000014ff */
[-C--:B------:R-:W-:Y:S01]  /*8cf0*/  IMAD R36, R3, R72.reuse, R36 ;  /* 0x0000004803247224 */ /* 0x080fe200078e0224 */
[----:B------:R-:W-:Y:S01]  /*8d00*/  SHF.R.S32.HI R3, RZ, 0x18, R105 ;  /* 0x00000018ff037819 */ /* 0x000fe20000011469 */
[-C--:B------:R-:W-:Y:S01]  /*8d10*/  IMAD R37, R4, R72.reuse, R37 ;  /* 0x0000004804257224 */ /* 0x080fe200078e0225 */
[----:B------:R-:W-:Y:S01]  /*8d20*/  I2IP.S8.S32.SAT R32, R32, R31, R33 ;  /* 0x0000001f20207239 */ /* 0x000fe20000001421 */
        /* <DEDUP_REMOVED lines=8> */
[----:B------:R-:W-:Y:S01]  /*8db0*/  IMAD R43, R70, R48, RZ ;  /* 0x00000030462b7224 */ /* 0x000fe200078e02ff */
[----:B------:R-:W-:Y:S01]  /*8dc0*/  I2IP.S8.S32.SAT R33, R36, R35, R37 ;  /* 0x0000002324217239 */ /* 0x000fe20000001425 */
[----:B------:R-:W-:Y:S01]  /*8dd0*/  IMAD R41, R0, R72, R41 ;  /* 0x0000004800297224 */ /* 0x000fe200078e0229 */
[----:B------:R-:W-:Y:S01]  /*8de0*/  MOV R0, R106 ;  /* 0x0000006a00007202 */ /* 0x000fe20000000f00 */
[-C--:B------:R-:W-:Y:S02]  /*8df0*/  IMAD R42, R93, R72.reuse, R42 ;  /* 0x000000485d2a7224 */ /* 0x080fe400078e022a */
        /* <DEDUP_REMOVED lines=11> */
[-C--:B------:R-:W-:Y:S02]  /*8eb0*/  IMAD R47, R0, R72.reuse, R47 ;  /* 0x00000048002f7224 */ /* 0x080fe400078e022f */
[----:B------:R-:W-:Y:S01]  /*8ec0*/  IMAD R48, R3, R72, R48 ;  /* 0x0000004803307224 */ /* 0x000fe200078e0230 */
[----:B------:R-:W-:Y:S01]  /*8ed0*/  SHF.R.S32.HI R3, RZ, 0x18, R90 ;  /* 0x00000018ff037819 */ /* 0x000fe2000001145a */
[----:B------:R-:W-:Y:S01]  /*8ee0*/  IMAD R51, R70, R56, RZ ;  /* 0x0000003846337224 */ /* 0x000fe200078e02ff */
[----:B------:R-:W-:Y:S01]  /*8ef0*/  I2IP.S8.S32.SAT R35, R46, R45, RZ ;  /* 0x0000002d2e237239 */ /* 0x000fe200000014ff */
[-C--:B------:R-:W-:Y:S01]  /*8f00*/  IMAD R49, R2, R72.reuse, R49 ;  /* 0x0000004802317224 */ /* 0x080fe200078e0231 */
[----:B------:R-:W-:Y:S01]  /*8f10*/  SHF.R.S32.HI R2, RZ, 0x18, R88 ;  /* 0x00000018ff027819 */ /* 0x000fe20000011458 */
[----:B------:R-:W-:Y:S01]  /*8f20*/  IMAD.MOV.U32 R0, RZ, RZ, R92 ;  /* 0x000000ffff007224 */ /* 0x000fe200078e005c */
[----:B------:R-:W-:Y:S01]  /*8f30*/  I2IP.S8.S32.SAT R35, R44, R43, R35 ;  /* 0x0000002b2c237239 */ /* 0x000fe20000001423 */
[-C--:B------:R-:W-:Y:S02]  /*8f40*/  IMAD R50, R73, R72.reuse, R50 ;  /* 0x0000004849327224 */ /* 0x080fe400078e0232 */
[----:B------:R-:W-:Y:S01]  /*8f50*/  IMAD R51, R0, R72, R51 ;  /* 0x0000004800337224 */ /* 0x000fe200078e0233 */
[----:B------:R-:W-:Y:S01]  /*8f60*/  MOV R0, R86 ;  /* 0x0000005600007202 */ /* 0x000fe20000000f00 */
[----:B------:R-:W-:Y:S01]  /*8f70*/  IMAD R53, R70, R58, RZ ;  /* 0x0000003a46357224 */ /* 0x000fe200078e02ff */
[----:B------:R-:W-:Y:S01]  /*8f80*/  I2IP.S8.S32.SAT R49, R50, R49, RZ ;  /* 0x0000003132317239 */ /* 0x000fe200000014ff */
[-C--:B------:R-:W-:Y:S01]  /*8f90*/  IMAD R52, R3, R72.reuse, R52 ;  /* 0x0000004803347224 */ /* 0x080fe200078e0234 */
[----:B------:R-:W-:Y:S01]  /*8fa0*/  SHF.R.S32.HI R3, RZ, 0x18, R84 ;  /* 0x00000018ff037819 */ /* 0x000fe20000011454 */
[----:B------:R-:W-:Y:S01]  /*8fb0*/  IMAD R53, R2, R72, R53 ;  /* 0x0000004802357224 */ /* 0x000fe200078e0235 */
[----:B------:R-:W-:Y:S01]  /*8fc0*/  MOV R2, R80 ;  /* 0x0000005000027202 */ /* 0x000fe20000000f00 */
[----:B------:R-:W-:Y:S01]  /*8fd0*/  IMAD.SHL.U32 R82, R98, 0x100, RZ ;  /* 0x0000010062527824 */ /* 0x000fe200078e00ff */
[----:B------:R-:W-:Y:S01]  /*8fe0*/  I2IP.S8.S32.SAT R48, R48, R47, R49 ;  /* 0x0000002f30307239 */ /* 0x000fe20000001431 */
[----:B------:R-:W-:Y:S02]  /*8ff0*/  IMAD R54, R75, R72, R54 ;  /* 0x000000484b367224 */ /* 0x000fe400078e0236 */
[C---:B------:R-:W-:Y:S02]  /*9000*/  IMAD R56, R70.reuse, R61, RZ ;  /* 0x0000003d46387224 */ /* 0x040fe400078e02ff */
[----:B------:R-:W-:Y:S01]  /*9010*/  IMAD R61, R70, R66, RZ ;  /* 0x00000042463d7224 */ /* 0x000fe200078e02ff */
[----:B------:R-:W-:Y:S01]  /*9020*/  I2IP.S8.S32.SAT R66, R13, R12, R14 ;  /* 0x0000000c0d427239 */ /* 0x000fe2000000140e */
[-C--:B------:R-:W-:Y:S01]  /*9030*/  IMAD R55, R0, R72.reuse, R55 ;  /* 0x0000004800377224 */ /* 0x080fe200078e0237 */
[----:B------:R-:W-:Y:S01]  /*9040*/  SHF.R.S32.HI R0, RZ, 0x18, R82 ;  /* 0x00000018ff007819 */ /* 0x000fe20000011452 */
[-C--:B------:R-:W-:Y:S01]  /*9050*/  IMAD R56, R3, R72.reuse, R56 ;  /* 0x0000004803387224 */ /* 0x080fe200078e0238 */
[----:B------:R-:W-:Y:S01]  /*9060*/  I2IP.S8.S32.SAT R49, R54, R53, RZ ;  /* 0x0000003536317239 */ /* 0x000fe200000014ff */
[----:B------:R1:W-:Y:S01]  /*9070*/  STS.128 [R135+UR44+0x6200], R64 ;  /* 0x0062004087007988 */ /* 0x0003e20008000c2c */
[----:B------:R-:W-:Y:S01]  /*9080*/  IMAD R58, R70, R63, RZ ;  /* 0x0000003f463a7224 */ /* 0x000fe200078e02ff */
[----:B------:R-:W-:Y:S01]  /*9090*/  SHF.R.S32.HI R3, RZ, 0x18, R76 ;  /* 0x00000018ff037819 */ /* 0x000fe2000001144c */
[-C--:B------:R-:W-:Y:S01]  /*90a0*/  IMAD R57, R0, R72.reuse, R57 ;  /* 0x0000004800397224 */ /* 0x080fe200078e0239 */
[----:B------:R-:W-:Y:S01]  /*90b0*/  I2IP.S8.S32.SAT R49, R52, R51, R49 ;  /* 0x0000003334317239 */ /* 0x000fe20000001431 */
[-C--:B------:R-:W-:Y:S02]  /*90c0*/  IMAD R58, R97, R72.reuse, R58 ;  /* 0x00000048613a7224 */ /* 0x080fe400078e023a */
[-C--:B------:R-:W-:Y:S01]  /*90d0*/  IMAD R59, R2, R72.reuse, R59 ;  /* 0x00000048023b7224 */ /* 0x080fe200078e023b */
[----:B------:R1:W-:Y:S01]  /*90e0*/  STS.128 [R157+0x6200], R16 ;  /* 0x006200109d007388 */ /* 0x0003e20000000c00 */
[-C--:B------:R-:W-:Y:S01]  /*90f0*/  IMAD R60, R3, R72.reuse, R60 ;  /* 0x00000048033c7224 */ /* 0x080fe200078e023c */
[----:B------:R-:W-:Y:S01]  /*9100*/  I2IP.S8.S32.SAT R50, R58, R57, RZ ;  /* 0x000000393a327239 */ /* 0x000fe200000014ff */
[-C--:B------:R-:W-:Y:S02]  /*9110*/  IMAD R61, R4, R72.reuse, R61 ;  /* 0x00000048043d7224 */ /* 0x080fe400078e023d */
[----:B------:R-:W-:Y:S01]  /*9120*/  IMAD R62, R99, R72, R62 ;  /* 0x00000048633e7224 */ /* 0x000fe200078e023e */
[----:B------:R-:W-:Y:S02]  /*9130*/  I2IP.S8.S32.SAT R50, R56, R55, R50 ;  /* 0x0000003738327239 */ /* 0x000fe40000001432 */
[----:B------:R1:W-:Y:S02]  /*9140*/  STS.128 [R156+0x6200], R32 ;  /* 0x006200209c007388 */ /* 0x0003e40000000c00 */
        /* <DEDUP_REMOVED lines=12> */
[----:B------:R-:W-:Y:S02]  /*9210*/  UIADD3 UR9, UPT, UPT, UR49, 0x40, URZ ;  /* 0x0000004031097890 */ /* 0x000fe4000fffe0ff */
[----:B------:R-:W-:Y:S01]  /*9220*/  UIADD3 UR8, UPT, UPT, UR44, 0x6200, URZ ;  /* 0x000062002c087890 */ /* 0x000fe2000fffe0ff */
[----:B------:R-:W-:Y:S01]  /*9230*/  UMOV UR10, UR50 ;  /* 0x00000032000a7c82 */ /* 0x000fe20008000000 */
[----:B------:R-:W-:Y:S01]  /*9240*/  UMOV UR11, UR36 ;  /* 0x00000024000b7c82 */ /* 0x000fe20008000000 */
[----:B--2---:R-:W-:Y:S04]  /*9250*/  UIADD3 UR4, UP0, UPT, UR6, 0x680, URZ ;  /* 0x0000068006047890 */ /* 0x004fe8000ff1e0ff */
[----:B------:R-:W-:Y:S09]  /*9260*/  UIADD3.X UR5, UPT, UPT, URZ, UR7, URZ, UP0, !UPT ;  /* 0x00000007ff057290 */ /* 0x000ff200087fe4ff */
[----:B------:R2:W-:Y:S01]  /*9270*/  UTMASTG.3D [UR8], [UR4] ;  /* 0x00000008040073b5 */ /* 0x0005e20008010000 */
[----:B------:R0:W-:Y:S01]  /*9280*/  UTMACMDFLUSH ;  /* 0x00000000000079b7 */ /* 0x0001e20000000000 */
[----:B--2---:R-:W-:Y:S04]  /*9290*/  DEPBAR.LE SB0, 0x1 ;  /* 0x000080400000791a */ /* 0x004fe80000000000 */
.L_x_125:
[----:B------:R-:W-:Y:S05]  /*92a0*/  BSYNC.RECONVERGENT B0 ;  /* 0x0000000000007941 */ /* 0x000fea0003800200 */
.L_x_124:
[----:B------:R-:W-:Y:S01]  /*92b0*/  R2UR UR4, R142 ;  /* 0x000000008e0472ca */ /* 0x000fe200000e0000 */
[----:B------:R-:W-:Y:S01]  /*92c0*/  BAR.SYNC.DEFER_BLOCKING 0x1, 0x80 ;  /* 0x0042000000007b1d */ /* 0x000fe20000010000 */
[----:B------:R-:W-:Y:S01]  /*92d0*/  ISETP.NE.AND P0, PT, R145, 0x2, PT ;  /* 0x000000029100780c */ /* 0x000fe20003f05270 */
[----:B------:R-:W-:Y:S01]  /*92e0*/  UISETP.NE.AND UP0, UPT, UR45, URZ, UPT ;  /* 0x000000ff2d00728c */ /* 0x000fe2000bf05270 */
[C---:B------:R-:W-:Y:S01]  /*92f0*/  ISETP.NE.AND P1, PT, R68.reuse, 0x4, PT ;  /* 0x000000044400780c */ /* 0x040fe20003f25270 */
[----:B------:R-:W-:Y:S01]  /*9300*/  UIADD3 UR20, UPT, UPT, UR38, UR63, URZ ;  /* 0x0000003f26147290 */ /* 0x000fe2000fffe0ff */
[----:B------:R-:W-:Y:S02]  /*9310*/  SEL R2, RZ, 0x1, P0 ;  /* 0x00000001ff027807 */ /* 0x000fe40000000000 */
[----:B------:R-:W-:Y:S02]  /*9320*/  SEL R0, RZ, 0x1, P1 ;  /* 0x00000001ff007807 */ /* 0x000fe40000800000 */
[----:B------:R-:W-:Y:S02]  /*9330*/  LOP3.LUT R147, R147, R2, RZ, 0x3c, !PT ;  /* 0x0000000293937212 */ /* 0x000fe400078e3cff */
[----:B------:R-:W-:Y:S01]  /*9340*/  LOP3.LUT R149, R149, R0, RZ, 0x3c, !PT ;  /* 0x0000000095957212 */ /* 0x000fe200078e3cff */
[----:B------:R-:W-:Y:S01]  /*9350*/  UIADD3 UR30, UPT, UPT, UR37, UR4, URZ ;  /* 0x00000004251e7290 */ /* 0x000fe2000fffe0ff */
[----:B------:R-:W-:Y:S02]  /*9360*/  SEL R145, R145, RZ, P0 ;  /* 0x000000ff91917207 */ /* 0x000fe40000000000 */
[----:B------:R-:W-:Y:S01]  /*9370*/  SEL R68, R68, RZ, P1 ;  /* 0x000000ff44447207 */ /* 0x000fe20000800000 */
[----:B------:R-:W-:Y:S01]  /*9380*/  UMOV UR36, UR59 ;  /* 0x0000003b00247c82 */ /* 0x000fe20008000000 */
[----:B------:R-:W-:Y:S07]  /*9390*/  BRA.U UP0, `(.L_x_126) ;  /* 0xffffffc500287547 */ /* 0x000fee000b83ffff */
[----:B------:R-:W-:Y:S05]  /*93a0*/  EXIT ;  /* 0x000000000000794d */ /* 0x000fea0003800000 */
.L_x_24:
[----:B---3--:R3:W4:Y:S02]  /*93b0*/  SYNCS.PHASECHK.TRANS64.TRYWAIT P0, [R3+URZ+0x120], R2 ;  /* 0x00012002030075a7 */ /* 0x00872400080011ff */
[----:B----4-:R-:W-:Y:S05]  /*93c0*/  @!P0 NANOSLEEP.SYNCS 0x989680 ;  /* 0x009896800000895d */ /* 0x010fea0003900000 */
[----:B------:R-:W4:Y:S02]  /*93d0*/  @!P0 SYNCS.PHASECHK.TRANS64 P0, [R3+URZ+0x120], R2 ;  /* 0x00012002030085a7 */ /* 0x000f2400080010ff */
[----:B----4-:R-:W-:Y:S05]  /*93e0*/  @!P0 BRA `(.L_x_24) ;  /* 0xfffffffc00f08947 */ /* 0x010fea000383ffff */
[----:B------:R-:W-:Y:S05]  /*93f0*/  BRA `(.L_x_127) ;  /* 0xffffff8400c07947 */ /* 0x000fea000383ffff */
.L_x_27:
[----:B--2---:R-:W-:-:S07]  /*9400*/  MOV R0, UR33 ;  /* 0x0000002100007c02 */ /* 0x004fce0008000f00 */
.L_x_128:
[----:B--2---:R2:W3:Y:S02]  /*9410*/  SYNCS.PHASECHK.TRANS64.TRYWAIT P0, [R0+URZ+0x40], R3 ;  /* 0x00004003000075a7 */ /* 0x0044e400080011ff */
[----:B---3--:R-:W-:Y:S05]  /*9420*/  @!P0 NANOSLEEP.SYNCS 0x989680 ;  /* 0x009896800000895d */ /* 0x008fea0003900000 */
[----:B------:R-:W3:Y:S02]  /*9430*/  @!P0 SYNCS.PHASECHK.TRANS64 P0, [R0+URZ+0x40], R3 ;  /* 0x00004003000085a7 */ /* 0x000ee400080010ff */
[----:B---3--:R-:W-:Y:S05]  /*9440*/  @!P0 BRA `(.L_x_128) ;  /* 0xfffffffc00f08947 */ /* 0x008fea000383ffff */
[----:B------:R-:W-:Y:S05]  /*9450*/  BRA `(.L_x_26) ;  /* 0xffffff8800187947 */ /* 0x000fea000383ffff */
.L_x_34:
[----:B-1----:R-:W-:-:S07]  /*9460*/  MOV R0, UR17 ;  /* 0x0000001100007c02 */ /* 0x002fce0008000f00 */
.L_x_129:
[----:B-1----:R1:W2:Y:S02]  /*9470*/  SYNCS.PHASECHK.TRANS64.TRYWAIT P0, [R0+URZ+0x40], R3 ;  /* 0x00004003000075a7 */ /* 0x0022a400080011ff */
[----:B--2---:R-:W-:Y:S05]  /*9480*/  @!P0 NANOSLEEP.SYNCS 0x989680 ;  /* 0x009896800000895d */ /* 0x004fea0003900000 */
[----:B------:R-:W2:Y:S02]  /*9490*/  @!P0 SYNCS.PHASECHK.TRANS64 P0, [R0+URZ+0x40], R3 ;  /* 0x00004003000085a7 */ /* 0x000ea400080010ff */
[----:B--2---:R-:W-:Y:S05]  /*94a0*/  @!P0 BRA `(.L_x_129) ;  /* 0xfffffffc00f08947 */ /* 0x004fea000383ffff */
[----:B------:R-:W-:Y:S05]  /*94b0*/  BRA `(.L_x_33) ;  /* 0xffffff8800d87947 */ /* 0x000fea000383ffff */
.L_x_39:
[----:B-1----:R1:W2:Y:S02]  /*94c0*/  SYNCS.PHASECHK.TRANS64.TRYWAIT P0, [R3+URZ+0xb0], R0 ;  /* 0x0000b000030075a7 */ /* 0x0022a400080011ff */
[----:B--2---:R-:W-:Y:S05]  /*94d0*/  @!P0 NANOSLEEP.SYNCS 0x989680 ;  /* 0x009896800000895d */ /* 0x004fea0003900000 */
[----:B------:R-:W2:Y:S02]  /*94e0*/  @!P0 SYNCS.PHASECHK.TRANS64 P0, [R3+URZ+0xb0], R0 ;  /* 0x0000b000030085a7 */ /* 0x000ea400080010ff */
[----:B--2---:R-:W-:Y:S05]  /*94f0*/  @!P0 BRA `(.L_x_39) ;  /* 0xfffffffc00f08947 */ /* 0x004fea000383ffff */
[----:B------:R-:W-:Y:S05]  /*9500*/  BRA `(.L_x_130) ;  /* 0xffffff8c00807947 */ /* 0x000fea000383ffff */
.L_x_43:
[----:B-1----:R-:W-:-:S07]  /*9510*/  MOV R0, UR4 ;  /* 0x0000000400007c02 */ /* 0x002fce0008000f00 */
.L_x_131:
[----:B-1----:R1:W2:Y:S02]  /*9520*/  SYNCS.PHASECHK.TRANS64.TRYWAIT P0, [R0+URZ], R3 ;  /* 0x00000003000075a7 */ /* 0x0022a400080011ff */
[----:B--2---:R-:W-:Y:S05]  /*9530*/  @!P0 NANOSLEEP.SYNCS 0x989680 ;  /* 0x009896800000895d */ /* 0x004fea0003900000 */
[----:B------:R-:W2:Y:S02]  /*9540*/  @!P0 SYNCS.PHASECHK.TRANS64 P0, [R0+URZ], R3 ;  /* 0x00000003000085a7 */ /* 0x000ea400080010ff */
[----:B--2---:R-:W-:Y:S05]  /*9550*/  @!P0 BRA `(.L_x_131) ;  /* 0xfffffffc00f08947 */ /* 0x004fea000383ffff */
[----:B------:R-:W-:Y:S05]  /*9560*/  BRA `(.L_x_132) ;  /* 0xffffff9400287947 */ /* 0x000fea000383ffff */
.L_x_44:
[----:B------:R-:W-:-:S07]  /*9570*/  MOV R0, UR5 ;  /* 0x0000000500007c02 */ /* 0x000fce0008000f00 */
.L_x_133:
[----:B-1----:R1:W2:Y:S02]  /*9580*/  SYNCS.PHASECHK.TRANS64.TRYWAIT P0, [R0+URZ], R3 ;  /* 0x00000003000075a7 */ /* 0x0022a400080011ff */
[----:B--2---:R-:W-:Y:S05]  /*9590*/  @!P0 NANOSLEEP.SYNCS 0x989680 ;  /* 0x009896800000895d */ /* 0x004fea0003900000 */
[----:B------:R-:W2:Y:S02]  /*95a0*/  @!P0 SYNCS.PHASECHK.TRANS64 P0, [R0+URZ], R3 ;  /* 0x00000003000085a7 */ /* 0x000ea400080010ff */
[----:B--2---:R-:W-:Y:S05]  /*95b0*/  @!P0 BRA `(.L_x_133) ;  /* 0xfffffffc00f08947 */ /* 0x004fea000383ffff */
[----:B------:R-:W-:Y:S05]  /*95c0*/  BRA `(.L_x_134) ;  /* 0xffffff9400347947 */ /* 0x000fea000383ffff */
.L_x_45:
[----:B------:R-:W-:-:S07]  /*95d0*/  MOV R0, UR5 ;  /* 0x0000000500007c02 */ /* 0x000fce0008000f00 */
.L_x_135:
[----:B-1----:R1:W2:Y:S02]  /*95e0*/  SYNCS.PHASECHK.TRANS64.TRYWAIT P0, [R0+URZ], R3 ;  /* 0x00000003000075a7 */ /* 0x0022a400080011ff */
[----:B--2---:R-:W-:Y:S05]  /*95f0*/  @!P0 NANOSLEEP.SYNCS 0x989680 ;  /* 0x009896800000895d */ /* 0x004fea0003900000 */
[----:B------:R-:W2:Y:S02]  /*9600*/  @!P0 SYNCS.PHASECHK.TRANS64 P0, [R0+URZ], R3 ;  /* 0x00000003000085a7 */ /* 0x000ea400080010ff */
[----:B--2---:R-:W-:Y:S05]  /*9610*/  @!P0 BRA `(.L_x_135) ;  /* 0xfffffffc00f08947 */ /* 0x004fea000383ffff */
[----:B------:R-:W-:Y:S05]  /*9620*/  BRA `(.L_x_136) ;  /* 0xffffff9400407947 */ /* 0x000fea000383ffff */
.L_x_46:
[----:B------:R-:W-:-:S07]  /*9630*/  MOV R0, UR5 ;  /* 0x0000000500007c02 */ /* 0x000fce0008000f00 */
.L_x_137:
[----:B-1----:R1:W2:Y:S02]  /*9640*/  SYNCS.PHASECHK.TRANS64.TRYWAIT P0, [R0+URZ], R3 ;  /* 0x00000003000075a7 */ /* 0x0022a400080011ff */
[----:B--2---:R-:W-:Y:S05]  /*9650*/  @!P0 NANOSLEEP.SYNCS 0x989680 ;  /* 0x009896800000895d */ /* 0x004fea0003900000 */
[----:B------:R-:W2:Y:S02]  /*9660*/  @!P0 SYNCS.PHASECHK.TRANS64 P0, [R0+URZ], R3 ;  /* 0x00000003000085a7 */ /* 0x000ea400080010ff */
[----:B--2---:R-:W-:Y:S05]  /*9670*/  @!P0 BRA `(.L_x_137) ;  /* 0xfffffffc00f08947 */ /* 0x004fea000383ffff */
[----:B------:R-:W-:Y:S05]  /*9680*/  BRA `(.L_x_138) ;  /* 0xffffff94004c7947 */ /* 0x000fea000383ffff */
.L_x_47:
[----:B------:R-:W-:-:S07]  /*9690*/  MOV R0, UR5 ;  /* 0x0000000500007c02 */ /* 0x000fce0008000f00 */
.L_x_139:
[----:B-1----:R1:W2:Y:S02]  /*96a0*/  SYNCS.PHASECHK.TRANS64.TRYWAIT P0, [R0+URZ], R3 ;  /* 0x00000003000075a7 */ /* 0x0022a400080011ff */
[----:B--2---:R-:W-:Y:S05]  /*96b0*/  @!P0 NANOSLEEP.SYNCS 0x989680 ;  /* 0x009896800000895d */ /* 0x004fea0003900000 */
[----:B------:R-:W2:Y:S02]  /*96c0*/  @!P0 SYNCS.PHASECHK.TRANS64 P0, [R0+URZ], R3 ;  /* 0x00000003000085a7 */ /* 0x000ea400080010ff */
[----:B--2---:R-:W-:Y:S05]  /*96d0*/  @!P0 BRA `(.L_x_139) ;  /* 0xfffffffc00f08947 */ /* 0x004fea000383ffff */
[----:B------:R-:W-:Y:S05]  /*96e0*/  BRA `(.L_x_140) ;  /* 0xffffff9400587947 */ /* 0x000fea000383ffff */
.L_x_48:
[----:B------:R-:W-:-:S07]  /*96f0*/  MOV R0, UR5 ;  /* 0x0000000500007c02 */ /* 0x000fce0008000f00 */
.L_x_141:
[----:B-1----:R1:W2:Y:S02]  /*9700*/  SYNCS.PHASECHK.TRANS64.TRYWAIT P0, [R0+URZ], R3 ;  /* 0x00000003000075a7 */ /* 0x0022a400080011ff */
[----:B--2---:R-:W-:Y:S05]  /*9710*/  @!P0 NANOSLEEP.SYNCS 0x989680 ;  /* 0x009896800000895d */ /* 0x004fea0003900000 */
[----:B------:R-:W2:Y:S02]  /*9720*/  @!P0 SYNCS.PHASECHK.TRANS64 P0, [R0+URZ], R3 ;  /* 0x00000003000085a7 */ /* 0x000ea400080010ff */
[----:B--2---:R-:W-:Y:S05]  /*9730*/  @!P0 BRA `(.L_x_141) ;  /* 0xfffffffc00f08947 */ /* 0x004fea000383ffff */
[----:B------:R-:W-:Y:S05]  /*9740*/  BRA `(.L_x_142) ;  /* 0xffffff9400647947 */ /* 0x000fea000383ffff */
.L_x_49:
[----:B------:R-:W-:-:S07]  /*9750*/  MOV R0, UR5 ;  /* 0x0000000500007c02 */ /* 0x000fce0008000f00 */
.L_x_143:
[----:B-1----:R1:W2:Y:S02]  /*9760*/  SYNCS.PHASECHK.TRANS64.TRYWAIT P0, [R0+URZ], R3 ;  /* 0x00000003000075a7 */ /* 0x0022a400080011ff */
[----:B--2---:R-:W-:Y:S05]  /*9770*/  @!P0 NANOSLEEP.SYNCS 0x989680 ;  /* 0x009896800000895d */ /* 0x004fea0003900000 */
[----:B------:R-:W2:Y:S02]  /*9780*/  @!P0 SYNCS.PHASECHK.TRANS64 P0, [R0+URZ], R3 ;  /* 0x00000003000085a7 */ /* 0x000ea400080010ff */
[----:B--2---:R-:W-:Y:S05]  /*9790*/  @!P0 BRA `(.L_x_143) ;  /* 0xfffffffc00f08947 */ /* 0x004fea000383ffff */
[----:B------:R-:W-:Y:S05]  /*97a0*/  BRA `(.L_x_144) ;  /* 0xffffff9400707947 */ /* 0x000fea000383ffff */
.L_x_52:
[----:B--2---:R2:W3:Y:S02]  /*97b0*/  SYNCS.PHASECHK.TRANS64.TRYWAIT P0, [R2+URZ+0x110], R5 ;  /* 0x00011005020075a7 */ /* 0x0044e400080011ff */
[----:B---3--:R-:W-:Y:S05]  /*97c0*/  @!P0 NANOSLEEP.SYNCS 0x989680 ;  /* 0x009896800000895d */ /* 0x008fea0003900000 */
[----:B------:R-:W3:Y:S02]  /*97d0*/  @!P0 SYNCS.PHASECHK.TRANS64 P0, [R2+URZ+0x110], R5 ;  /* 0x00011005020085a7 */ /* 0x000ee400080010ff */
[----:B---3--:R-:W-:Y:S05]  /*97e0*/  @!P0 BRA `(.L_x_52) ;  /* 0xfffffffc00f08947 */ /* 0x008fea000383ffff */
[----:B------:R-:W-:Y:S05]  /*97f0*/  BRA `(.L_x_145) ;  /* 0xffffff9400cc7947 */ /* 0x000fea000383ffff */
.L_x_53:
[----:B------:R-:W-:-:S07]  /*9800*/  MOV R2, UR4 ;  /* 0x0000000400027c02 */ /* 0x000fce0008000f00 */
.L_x_146:
[----:B--2---:R2:W3:Y:S02]  /*9810*/  SYNCS.PHASECHK.TRANS64.TRYWAIT P0, [R2+URZ+0xc0], R5 ;  /* 0x0000c005020075a7 */ /* 0x0044e400080011ff */
[----:B---3--:R-:W-:Y:S05]  /*9820*/  @!P0 NANOSLEEP.SYNCS 0x989680 ;  /* 0x009896800000895d */ /* 0x008fea0003900000 */
[----:B------:R-:W3:Y:S02]  /*9830*/  @!P0 SYNCS.PHASECHK.TRANS64 P0, [R2+URZ+0xc0], R5 ;  /* 0x0000c005020085a7 */ /* 0x000ee400080010ff */
[----:B---3--:R-:W-:Y:S05]  /*9840*/  @!P0 BRA `(.L_x_146) ;  /* 0xfffffffc00f08947 */ /* 0x008fea000383ffff */
[----:B------:R-:W-:Y:S05]  /*9850*/  BRA `(.L_x_147) ;  /* 0xffffff9400dc7947 */ /* 0x000fea000383ffff */
.L_x_54:
[----:B--2---:R2:W3:Y:S02]  /*9860*/  SYNCS.PHASECHK.TRANS64.TRYWAIT P1, [R2+URZ+0xb0], R5 ;  /* 0x0000b005020075a7 */ /* 0x0044e400080211ff */
[----:B---3--:R-:W-:Y:S05]  /*9870*/  @!P1 NANOSLEEP.SYNCS 0x989680 ;  /* 0x009896800000995d */ /* 0x008fea0003900000 */
[----:B------:R-:W3:Y:S02]  /*9880*/  @!P1 SYNCS.PHASECHK.TRANS64 P1, [R2+URZ+0xb0], R5 ;  /* 0x0000b005020095a7 */ /* 0x000ee400080210ff */
[----:B---3--:R-:W-:Y:S05]  /*9890*/  @!P1 BRA `(.L_x_54) ;  /* 0xfffffffc00f09947 */ /* 0x008fea000383ffff */
[----:B------:R-:W-:Y:S05]  /*98a0*/  BRA `(.L_x_148) ;  /* 0xffffff98000c7947 */ /* 0x000fea000383ffff */
.L_x_57:
[----:B------:R-:W-:-:S07]  /*98b0*/  MOV R0, UR4 ;  /* 0x0000000400007c02 */ /* 0x000fce0008000f00 */
.L_x_149:
[----:B--2---:R2:W3:Y:S02]  /*98c0*/  SYNCS.PHASECHK.TRANS64.TRYWAIT P0, [R0+URZ+0xc0], R3 ;  /* 0x0000c003000075a7 */ /* 0x0044e400080011ff */
[----:B---3--:R-:W-:Y:S05]  /*98d0*/  @!P0 NANOSLEEP.SYNCS 0x989680 ;  /* 0x009896800000895d */ /* 0x008fea0003900000 */
[----:B------:R-:W3:Y:S02]  /*98e0*/  @!P0 SYNCS.PHASECHK.TRANS64 P0, [R0+URZ+0xc0], R3 ;  /* 0x0000c003000085a7 */ /* 0x000ee400080010ff */
[----:B---3--:R-:W-:Y:S05]  /*98f0*/  @!P0 BRA `(.L_x_149) ;  /* 0xfffffffc00f08947 */ /* 0x008fea000383ffff */
[----:B------:R-:W-:Y:S05]  /*9900*/  BRA `(.L_x_56) ;  /* 0xffffff9800607947 */ /* 0x000fea000383ffff */
.L_x_66:
[----:B--2---:R-:W-:-:S04]  /*9910*/  MOV R0, UR5 ;  /* 0x0000000500007c02 */ /* 0x004fc80008000f00 */
[----:B------:R2:W3:Y:S03]  /*9920*/  SYNCS.PHASECHK.TRANS64.TRYWAIT P0, [R0+URZ+0x8], R7 ;  /* 0x00000807000075a7 */ /* 0x0004e600080011ff */
[----:B---3--:R-:W-:Y:S05]  /*9930*/  @!P0 NANOSLEEP.SYNCS 0x989680 ;  /* 0x009896800000895d */ /* 0x008fea0003900000 */
[----:B------:R-:W3:Y:S02]  /*9940*/  @!P0 SYNCS.PHASECHK.TRANS64 P0, [R0+URZ+0x8], R7 ;  /* 0x00000807000085a7 */ /* 0x000ee400080010ff */
[----:B---3--:R-:W-:Y:S05]  /*9950*/  @!P0 BRA `(.L_x_66) ;  /* 0xfffffffc00ec8947 */ /* 0x008fea000383ffff */
[----:B------:R-:W-:Y:S05]  /*9960*/  BRA `(.L_x_65) ;  /* 0xffffff9c00147947 */ /* 0x000fea000383ffff */
.L_x_68:
[----:B------:R-:W-:Y:S01]  /*9970*/  BSSY B0, `(.L_x_150) ;  /* 0x0000006000007945 */ /* 0x000fe20003800000 */
[----:B------:R-:W-:-:S07]  /*9980*/  MOV R15, 0xffffffff ;  /* 0xffffffff000f7802 */ /* 0x000fce0000000f00 */
[----:B-12--5:R-:W-:Y:S05]  /*9990*/  WARPSYNC.COLLECTIVE R15, `(.L_x_151) ;  /* 0x000000000f0c7348 */ /* 0x026fea0003c00000 */
[----:B------:R-:W-:Y:S02]  /*99a0*/  ELECT P6, UR79, PT ;  /* 0x00000000004f782f */ /* 0x000fe400038c0000 */
[----:B------:R-:W-:Y:S01]  /*99b0*/  MOV R14, UR79 ;  /* 0x0000004f000e7c02 */ /* 0x000fe20008000f00 */
[----:B-12--5:R-:W-:Y:S10]  /*99c0*/  ENDCOLLECTIVE ;  /* 0x000000000000791b */ /* 0x026ff40003800000 */
.L_x_151:
[----:B------:R-:W-:Y:S05]  /*99d0*/  BSYNC B0 ;  /* 0x0000000000007941 */ /* 0x000fea0003800000 */
.L_x_150:
[----:B------:R-:W-:Y:S01]  /*99e0*/  PLOP3.LUT P0, PT, P6, PT, PT, 0x80, 0x8 ;  /* 0x000000000008781c */ /* 0x000fe2000370f070 */
[----:B------:R-:W-:-:S12]  /*99f0*/  BRA `(.L_x_152) ;  /* 0xffffff9c00407947 */ /* 0x000fd8000383ffff */
.L_x_70:
[----:B--2---:R-:W-:-:S04]  /*9a00*/  MOV R0, UR5 ;  /* 0x0000000500007c02 */ /* 0x004fc80008000f00 */
[----:B------:R2:W3:Y:S03]  /*9a10*/  SYNCS.PHASECHK.TRANS64.TRYWAIT P0, [R0+URZ+0x8], R5 ;  /* 0x00000805000075a7 */ /* 0x0004e600080011ff */
[----:B---3--:R-:W-:Y:S05]  /*9a20*/  @!P0 NANOSLEEP.SYNCS 0x989680 ;  /* 0x009896800000895d */ /* 0x008fea0003900000 */
[----:B------:R-:W3:Y:S02]  /*9a30*/  @!P0 SYNCS.PHASECHK.TRANS64 P0, [R0+URZ+0x8], R5 ;  /* 0x00000805000085a7 */ /* 0x000ee400080010ff */
[----:B---3--:R-:W-:Y:S05]  /*9a40*/  @!P0 BRA `(.L_x_70) ;  /* 0xfffffffc00ec8947 */ /* 0x008fea000383ffff */
[----:B------:R-:W-:Y:S05]  /*9a50*/  BRA `(.L_x_69) ;  /* 0xffffff9c00447947 */ /* 0x000fea000383ffff */
.L_x_71:
[----:B-1----:R1:W2:Y:S02]  /*9a60*/  SYNCS.PHASECHK.TRANS64.TRYWAIT P0, [R0+URZ+0xb0], R5 ;  /* 0x0000b005000075a7 */ /* 0x0022a400080011ff */
[----:B--2---:R-:W-:Y:S05]  /*9a70*/  @!P0 NANOSLEEP.SYNCS 0x989680 ;  /* 0x009896800000895d */ /* 0x004fea0003900000 */
[----:B------:R-:W2:Y:S02]  /*9a80*/  @!P0 SYNCS.PHASECHK.TRANS64 P0, [R0+URZ+0xb0], R5 ;  /* 0x0000b005000085a7 */ /* 0x000ea400080010ff */
[----:B--2---:R-:W-:Y:S05]  /*9a90*/  @!P0 BRA `(.L_x_71) ;  /* 0xfffffffc00f08947 */ /* 0x004fea000383ffff */
[----:B------:R-:W-:Y:S05]  /*9aa0*/  BRA `(.L_x_153) ;  /* 0xffffffa000307947 */ /* 0x000fea000383ffff */
.L_x_73:
[----:B------:R-:W-:-:S07]  /*9ab0*/  MOV R0, UR31 ;  /* 0x0000001f00007c02 */ /* 0x000fce0008000f00 */
.L_x_154:
[----:B-1----:R1:W2:Y:S02]  /*9ac0*/  SYNCS.PHASECHK.TRANS64.TRYWAIT P0, [R0+URZ+0xf0], R5 ;  /* 0x0000f005000075a7 */ /* 0x0022a400080011ff */
[----:B--2---:R-:W-:Y:S05]  /*9ad0*/  @!P0 NANOSLEEP.SYNCS 0x989680 ;  /* 0x009896800000895d */ /* 0x004fea0003900000 */
[----:B------:R-:W2:Y:S02]  /*9ae0*/  @!P0 SYNCS.PHASECHK.TRANS64 P0, [R0+URZ+0xf0], R5 ;  /* 0x0000f005000085a7 */ /* 0x000ea400080010ff */
[----:B--2---:R-:W-:Y:S05]  /*9af0*/  @!P0 BRA `(.L_x_154) ;  /* 0xfffffffc00f08947 */ /* 0x004fea000383ffff */
[----:B------:R-:W-:Y:S05]  /*9b00*/  BRA `(.L_x_155) ;  /* 0xffffffa0007c7947 */ /* 0x000fea000383ffff */
.L_x_76:
[----:B------:R-:W-:Y:S07]  /*9b10*/  MOV R0, UR5 ;  /* 0x0000000500007c02 */ /* 0x000fee0008000f00 */
.L_x_156:
[----:B-1----:R1:W2:Y:S02]  /*9b20*/  SYNCS.PHASECHK.TRANS64.TRYWAIT P0, [R0+URZ], R5 ;  /* 0x00000005000075a7 */ /* 0x0022a400080011ff */
[----:B--2---:R-:W-:Y:S05]  /*9b30*/  @!P0 NANOSLEEP.SYNCS 0x989680 ;  /* 0x009896800000895d */ /* 0x004fea0003900000 */
[----:B------:R-:W2:Y:S02]  /*9b40*/  @!P0 SYNCS.PHASECHK.TRANS64 P0, [R0+URZ], R5 ;  /* 0x00000005000085a7 */ /* 0x000ea400080010ff */
[----:B--2---:R-:W-:Y:S05]  /*9b50*/  @!P0 BRA `(.L_x_156) ;  /* 0xfffffffc00f08947 */ /* 0x004fea000383ffff */
[----:B------:R-:W-:Y:S05]  /*9b60*/  BRA `(.L_x_75) ;  /* 0xffffffa000907947 */ /* 0x000fea000383ffff */
.L_x_80:
[----:B-1----:R-:W-:-:S07]  /*9b70*/  MOV R0, UR4 ;  /* 0x0000000400007c02 */ /* 0x002fce0008000f00 */
.L_x_157:
[----:B-1----:R1:W2:Y:S02]  /*9b80*/  SYNCS.PHASECHK.TRANS64.TRYWAIT P0, [R0+URZ], R3 ;  /* 0x00000003000075a7 */ /* 0x0022a400080011ff */
[----:B--2---:R-:W-:Y:S05]  /*9b90*/  @!P0 NANOSLEEP.SYNCS 0x989680 ;  /* 0x009896800000895d */ /* 0x004fea0003900000 */
[----:B------:R-:W2:Y:S02]  /*9ba0*/  @!P0 SYNCS.PHASECHK.TRANS64 P0, [R0+URZ], R3 ;  /* 0x00000003000085a7 */ /* 0x000ea400080010ff */
[----:B--2---:R-:W-:Y:S05]  /*9bb0*/  @!P0 BRA `(.L_x_157) ;  /* 0xfffffffc00f08947 */ /* 0x004fea000383ffff */
[----:B------:R-:W-:Y:S05]  /*9bc0*/  BRA `(.L_x_158) ;  /* 0xffffffa400847947 */ /* 0x000fea000383ffff */
.L_x_81:
[----:B------:R-:W-:-:S07]  /*9bd0*/  MOV R0, UR5 ;  /* 0x0000000500007c02 */ /* 0x000fce0008000f00 */
.L_x_159:
[----:B-1----:R1:W2:Y:S02]  /*9be0*/  SYNCS.PHASECHK.TRANS64.TRYWAIT P0, [R0+URZ], R3 ;  /* 0x00000003000075a7 */ /* 0x0022a400080011ff */
[----:B--2---:R-:W-:Y:S05]  /*9bf0*/  @!P0 NANOSLEEP.SYNCS 0x989680 ;  /* 0x009896800000895d */ /* 0x004fea0003900000 */
[----:B------:R-:W2:Y:S02]  /*9c00*/  @!P0 SYNCS.PHASECHK.TRANS64 P0, [R0+URZ], R3 ;  /* 0x00000003000085a7 */ /* 0x000ea400080010ff */
[----:B--2---:R-:W-:Y:S05]  /*9c10*/  @!P0 BRA `(.L_x_159) ;  /* 0xfffffffc00f08947 */ /* 0x004fea000383ffff */
[----:B------:R-:W-:Y:S05]  /*9c20*/  BRA `(.L_x_160) ;  /* 0xffffffa400907947 */ /* 0x000fea000383ffff */
.L_x_82:
[----:B------:R-:W-:-:S07]  /*9c30*/  MOV R0, UR5 ;  /* 0x0000000500007c02 */ /* 0x000fce0008000f00 */
.L_x_161:
[----:B-1----:R1:W2:Y:S02]  /*9c40*/  SYNCS.PHASECHK.TRANS64.TRYWAIT P0, [R0+URZ], R3 ;  /* 0x00000003000075a7 */ /* 0x0022a400080011ff */
[----:B--2---:R-:W-:Y:S05]  /*9c50*/  @!P0 NANOSLEEP.SYNCS 0x989680 ;  /* 0x009896800000895d */ /* 0x004fea0003900000 */
[----:B------:R-:W2:Y:S02]  /*9c60*/  @!P0 SYNCS.PHASECHK.TRANS64 P0, [R0+URZ], R3 ;  /* 0x00000003000085a7 */ /* 0x000ea400080010ff */
[----:B--2---:R-:W-:Y:S05]  /*9c70*/  @!P0 BRA `(.L_x_161) ;  /* 0xfffffffc00f08947 */ /* 0x004fea000383ffff */
[----:B------:R-:W-:Y:S05]  /*9c80*/  BRA `(.L_x_162) ;  /* 0xffffffa4009c7947 */ /* 0x000fea000383ffff */
.L_x_85:
[----:B------:R-:W-:-:S07]  /*9c90*/  MOV R0, UR26 ;  /* 0x0000001a00007c02 */ /* 0x000fce0008000f00 */
.L_x_163:
[----:B-1----:R1:W2:Y:S02]  /*9ca0*/  SYNCS.PHASECHK.TRANS64.TRYWAIT P1, [R0+URZ+0x130], R3 ;  /* 0x00013003000075a7 */ /* 0x0022a400080211ff */
[----:B--2---:R-:W-:Y:S05]  /*9cb0*/  @!P1 NANOSLEEP.SYNCS 0x989680 ;  /* 0x009896800000995d */ /* 0x004fea0003900000 */
[----:B------:R-:W2:Y:S02]  /*9cc0*/  @!P1 SYNCS.PHASECHK.TRANS64 P1, [R0+URZ+0x130], R3 ;  /* 0x00013003000095a7 */ /* 0x000ea400080210ff */
[----:B--2---:R-:W-:Y:S05]  /*9cd0*/  @!P1 BRA `(.L_x_163) ;  /* 0xfffffffc00f09947 */ /* 0x004fea000383ffff */
[----:B------:R-:W-:Y:S05]  /*9ce0*/  BRA `(.L_x_164) ;  /* 0xffffffa400e87947 */ /* 0x000fea000383ffff */
.L_x_90:
[----:B--2---:R2:W3:Y:S02]  /*9cf0*/  SYNCS.PHASECHK.TRANS64.TRYWAIT P0, [R8+URZ+0xb0], R5 ;  /* 0x0000b005080075a7 */ /* 0x0044e400080011ff */
[----:B---3--:R-:W-:Y:S05]  /*9d00*/  @!P0 NANOSLEEP.SYNCS 0x989680 ;  /* 0x009896800000895d */ /* 0x008fea0003900000 */
[----:B------:R-:W3:Y:S02]  /*9d10*/  @!P0 SYNCS.PHASECHK.TRANS64 P0, [R8+URZ+0xb0], R5 ;  /* 0x0000b005080085a7 */ /* 0x000ee400080010ff */
[----:B---3--:R-:W-:Y:S05]  /*9d20*/  @!P0 BRA `(.L_x_90) ;  /* 0xfffffffc00f08947 */ /* 0x008fea000383ffff */
[----:B------:R-:W-:Y:S05]  /*9d30*/  BRA `(.L_x_165) ;  /* 0xffffffac00187947 */ /* 0x000fea000383ffff */
.L_x_93:
[----:B------:R-:W-:Y:S07]  /*9d40*/  MOV R0, UR21 ;  /* 0x0000001500007c02 */ /* 0x000fee0008000f00 */
.L_x_166:
[----:B--2---:R2:W3:Y:S02]  /*9d50*/  SYNCS.PHASECHK.TRANS64.TRYWAIT P1, [R0+URZ+0xa8], R5 ;  /* 0x0000a805000075a7 */ /* 0x0044e400080211ff */
[----:B---3--:R-:W-:Y:S05]  /*9d60*/  @!P1 NANOSLEEP.SYNCS 0x989680 ;  /* 0x009896800000995d */ /* 0x008fea0003900000 */
[----:B------:R-:W3:Y:S02]  /*9d70*/  @!P1 SYNCS.PHASECHK.TRANS64 P1, [R0+URZ+0xa8], R5 ;  /* 0x0000a805000095a7 */ /* 0x000ee400080210ff */
[----:B---3--:R-:W-:Y:S05]  /*9d80*/  @!P1 BRA `(.L_x_166) ;  /* 0xfffffffc00f09947 */ /* 0x008fea000383ffff */
[----:B------:R-:W-:Y:S05]  /*9d90*/  BRA `(.L_x_92) ;  /* 0xffffffb000947947 */ /* 0x000fea000383ffff */
.L_x_96:
[----:B--2---:R-:W-:Y:S07]  /*9da0*/  MOV R5, UR21 ;  /* 0x0000001500057c02 */ /* 0x004fee0008000f00 */
.L_x_167:
[----:B--2---:R2:W3:Y:S02]  /*9db0*/  SYNCS.PHASECHK.TRANS64.TRYWAIT P0, [R5+URZ+0x90], R4 ;  /* 0x00009004050075a7 */ /* 0x0044e400080011ff */
[----:B---3--:R-:W-:Y:S05]  /*9dc0*/  @!P0 NANOSLEEP.SYNCS 0x989680 ;  /* 0x009896800000895d */ /* 0x008fea0003900000 */
[----:B------:R-:W3:Y:S02]  /*9dd0*/  @!P0 SYNCS.PHASECHK.TRANS64 P0, [R5+URZ+0x90], R4 ;  /* 0x00009004050085a7 */ /* 0x000ee400080010ff */
[----:B---3--:R-:W-:Y:S05]  /*9de0*/  @!P0 BRA `(.L_x_167) ;  /* 0xfffffffc00f08947 */ /* 0x008fea000383ffff */
[----:B------:R-:W-:Y:S05]  /*9df0*/  BRA `(.L_x_168) ;  /* 0xffffffb000ec7947 */ /* 0x000fea000383ffff */
.L_x_97:
[----:B------:R-:W-:Y:S07]  /*9e00*/  MOV R5, UR21 ;  /* 0x0000001500057c02 */ /* 0x000fee0008000f00 */
.L_x_169:
[----:B--2---:R2:W3:Y:S02]  /*9e10*/  SYNCS.PHASECHK.TRANS64.TRYWAIT P0, [R5+URZ+0x98], R4 ;  /* 0x00009804050075a7 */ /* 0x0044e400080011ff */
[----:B---3--:R-:W-:Y:S05]  /*9e20*/  @!P0 NANOSLEEP.SYNCS 0x989680 ;  /* 0x009896800000895d */ /* 0x008fea0003900000 */
[----:B------:R-:W3:Y:S02]  /*9e30*/  @!P0 SYNCS.PHASECHK.TRANS64 P0, [R5+URZ+0x98], R4 ;  /* 0x00009804050085a7 */ /* 0x000ee400080010ff */
[----:B---3--:R-:W-:Y:S05]  /*9e40*/  @!P0 BRA `(.L_x_169) ;  /* 0xfffffffc00f08947 */ /* 0x008fea000383ffff */
[----:B------:R-:W-:Y:S05]  /*9e50*/  BRA `(.L_x_170) ;  /* 0xffffffb400307947 */ /* 0x000fea000383ffff */
.L_x_99:
[----:B------:R-:W-:-:S07]  /*9e60*/  MOV R0, UR21 ;  /* 0x0000001500007c02 */ /* 0x000fce0008000f00 */
.L_x_171:
[----:B--2---:R2:W3:Y:S02]  /*9e70*/  SYNCS.PHASECHK.TRANS64.TRYWAIT P0, [R0+URZ+0x90], R3 ;  /* 0x00009003000075a7 */ /* 0x0044e400080011ff */
[----:B---3--:R-:W-:Y:S05]  /*9e80*/  @!P0 NANOSLEEP.SYNCS 0x989680 ;  /* 0x009896800000895d */ /* 0x008fea0003900000 */
[----:B------:R-:W3:Y:S02]  /*9e90*/  @!P0 SYNCS.PHASECHK.TRANS64 P0, [R0+URZ+0x90], R3 ;  /* 0x00009003000085a7 */ /* 0x000ee400080010ff */
[----:B---3--:R-:W-:Y:S05]  /*9ea0*/  @!P0 BRA `(.L_x_171) ;  /* 0xfffffffc00f08947 */ /* 0x008fea000383ffff */
[----:B------:R-:W-:Y:S05]  /*9eb0*/  BRA `(.L_x_172) ;  /* 0xffffffb400a47947 */ /* 0x000fea000383ffff */
.L_x_101:
[----:B-1----:R1:W2:Y:S02]  /*9ec0*/  SYNCS.PHASECHK.TRANS64.TRYWAIT P0, [R3+URZ+0xb0], R0 ;  /* 0x0000b000030075a7 */ /* 0x0022a400080011ff */
[----:B--2---:R-:W-:Y:S05]  /*9ed0*/  @!P0 NANOSLEEP.SYNCS 0x989680 ;  /* 0x009896800000895d */ /* 0x004fea0003900000 */
[----:B------:R-:W2:Y:S02]  /*9ee0*/  @!P0 SYNCS.PHASECHK.TRANS64 P0, [R3+URZ+0xb0], R0 ;  /* 0x0000b000030085a7 */ /* 0x000ea400080010ff */
[----:B--2---:R-:W-:Y:S05]  /*9ef0*/  @!P0 BRA `(.L_x_101) ;  /* 0xfffffffc00f08947 */ /* 0x004fea000383ffff */
[----:B------:R-:W-:Y:S05]  /*9f00*/  BRA `(.L_x_173) ;  /* 0xffffffb800607947 */ /* 0x000fea000383ffff */
.L_x_112:
[----:B-1----:R1:W2:Y:S02]  /*9f10*/  SYNCS.PHASECHK.TRANS64.TRYWAIT P1, [R3+URZ+0x80], R0 ;  /* 0x00008000030075a7 */ /* 0x0022a400080211ff */
[----:B--2---:R-:W-:Y:S05]  /*9f20*/  @!P1 NANOSLEEP.SYNCS 0x989680 ;  /* 0x009896800000995d */ /* 0x004fea0003900000 */
[----:B------:R-:W2:Y:S02]  /*9f30*/  @!P1 SYNCS.PHASECHK.TRANS64 P1, [R3+URZ+0x80], R0 ;  /* 0x00008000030095a7 */ /* 0x000ea400080210ff */
[----:B--2---:R-:W-:Y:S05]  /*9f40*/  @!P1 BRA `(.L_x_112) ;  /* 0xfffffffc00f09947 */ /* 0x004fea000383ffff */
[----:B------:R-:W-:Y:S05]  /*9f50*/  BRA `(.L_x_111) ;  /* 0xffffffc400e07947 */ /* 0x000fea000383ffff */
.L_x_114:
[----:B-1----:R1:W4:Y:S02]  /*9f60*/  SYNCS.PHASECHK.TRANS64.TRYWAIT P0, [R144+URZ+0xd0], R5 ;  /* 0x0000d005900075a7 */ /* 0x00232400080011ff */
[----:B----4-:R-:W-:Y:S05]  /*9f70*/  @!P0 NANOSLEEP.SYNCS 0x989680 ;  /* 0x009896800000895d */ /* 0x010fea0003900000 */
[----:B------:R-:W4:Y:S02]  /*9f80*/  @!P0 SYNCS.PHASECHK.TRANS64 P0, [R144+URZ+0xd0], R5 ;  /* 0x0000d005900085a7 */ /* 0x000f2400080010ff */
[----:B----4-:R-:W-:Y:S05]  /*9f90*/  @!P0 BRA `(.L_x_114) ;  /* 0xfffffffc00f08947 */ /* 0x010fea000383ffff */
[----:B------:R-:W-:Y:S05]  /*9fa0*/  BRA `(.L_x_113) ;  /* 0xffffffc8003c7947 */ /* 0x000fea000383ffff */
.L_x_122:
[----:B--2---:R2:W3:Y:S02]  /*9fb0*/  SYNCS.PHASECHK.TRANS64.TRYWAIT P0, [R114+URZ+0x80], R3 ;  /* 0x00008003720075a7 */ /* 0x0044e400080011ff */
[----:B---3--:R-:W-:Y:S05]  /*9fc0*/  @!P0 NANOSLEEP.SYNCS 0x989680 ;  /* 0x009896800000895d */ /* 0x008fea0003900000 */
[----:B------:R-:W3:Y:S02]  /*9fd0*/  @!P0 SYNCS.PHASECHK.TRANS64 P0, [R114+URZ+0x80], R3 ;  /* 0x00008003720085a7 */ /* 0x000ee400080010ff */
[----:B---3--:R-:W-:Y:S05]  /*9fe0*/  @!P0 BRA `(.L_x_122) ;  /* 0xfffffffc00f08947 */ /* 0x008fea000383ffff */
[----:B------:R-:W-:Y:S05]  /*9ff0*/  BRA `(.L_x_121) ;  /* 0xffffffdc00407947 */ /* 0x000fea000383ffff */
        .weak           $__internal_0_$__cuda_sm10x_tcgen05_guardrail_trap_col_being_dealloced_not_returned_by_alloc
        .type           $__internal_0_$__cuda_sm10x_tcgen05_guardrail_trap_col_being_dealloced_not_returned_by_alloc,@function
        .size           $__internal_0_$__cuda_sm10x_tcgen05_guardrail_trap_col_being_dealloced_not_returned_by_alloc,($__internal_1_$__cuda_sm10x_tcgen05_guardrail_trap_phase_invalid_during_alloc - $__internal_0_$__cuda_sm10x_tcgen05_guardrail_trap_col_being_dealloced_not_returned_by_alloc)
$__internal_0_$__cuda_sm10x_tcgen05_guardrail_trap_col_being_dealloced_not_returned_by_alloc:
[----:B------:R-:W-:Y:S05]  /*a000*/  BPT.TRAP 0x1 ;  /* 0x000000040000795c */ /* 0x000fea0000300000 */
[----:B------:R-:W-:-:S04]  /*a010*/  HFMA2 R3, -RZ, RZ, 0, 0 ;  /* 0x00000000ff037431 */ /* 0x000fc800000001ff */
[----:B------:R-:W-:Y:S05]  /*a020*/  RET.REL.NODEC R2 `(_ZN7cutlass13device_kernelINS_4gemm6kernel13GemmUniversalIN4cute5tupleIJiiiiEEENS1_10collective13CollectiveMmaINS1_35MainloopSm100TmaUmmaWarpSpecializedILi8ELi2ELi4ENS5_IJNS4_1CILi8EEENSA_ILi1EEESC_EEEEENS5_IJNSA_ILi256EEENSA_ILi128EEESG_EEEaNS5_IJlSC_lEEEaSI_NS4_8TiledMMAINS4_8MMA_AtomIJNS4_21SM100_MMA_S8_2x1SM_SSIaaiLi256ELi128ELNS4_4UMMA5MajorE0ELSN_0ELNSM_8SaturateE0EEEEEENS4_6LayoutINS5_IJSC_SC_SC_EEENS5_IJNSA_ILi0EEEST_ST_EEEEENS5_IJNS4_10UnderscoreESW_SW_EEEEENS4_18SM100_TMA_2SM_LOADENS4_14ComposedLayoutINS4_7SwizzleILi3ELi4ELi3EEENS4_18smem_ptr_flag_bitsILi8EEENSR_INS5_IJSB_SG_EEENS5_IJSG_SC_EEEEEEEvNS4_8identityENS4_28SM100_TMA_2SM_LOAD_MULTICASTES18_vS19_EENS_8epilogue10collective18CollectiveEpilogueINS1C_23Sm100TmaWarpSpecializedILi2ELi2ELi64ELb0ELb0EEEJNS5_IJSG_SG_SG_EEENS5_IJNSR_ISG_SC_EENSR_INSA_ILi64EEESC_EEEEEaSI_aSI_NS1C_6fusion15FusionCallbacksIS1G_NS1M_17LinearCombinationIaiaiLNS_15FloatRoundStyleE2EEES1H_S1L_JEEENS4_5SM1004TMEM4LOAD26SM100_TMEM_LOAD_32dp32b64xENS4_13SM90_TMA_LOADENS10_INS11_ILi2ELi4ELi3EEES14_NSR_INS5_IJSB_S1J_EEENS5_IJS1J_SC_EEEEEEENS4_39AutoVectorizingCopyWithAssumedAlignmentILi128EEENS4_14SM90_TMA_STOREES21_S23_S23_EEEvvEEEEvNT_6ParamsE) ;  /* 0xffffff5c02f47950 */ /* 0x000fea0003c3ffff */
        .weak           $__internal_1_$__cuda_sm10x_tcgen05_guardrail_trap_phase_invalid_during_alloc
        .type           $__internal_1_$__cuda_sm10x_tcgen05_guardrail_trap_phase_invalid_during_alloc,@function
        .size           $__internal_1_$__cuda_sm10x_tcgen05_guardrail_trap_phase_invalid_during_alloc,($__internal_2_$__cuda_sm10x_tcgen05_guardrail_trap_unallocated_columns_being_dealloced - $__internal_1_$__cuda_sm10x_tcgen05_guardrail_trap_phase_invalid_during_alloc)
$__internal_1_$__cuda_sm10x_tcgen05_guardrail_trap_phase_invalid_during_alloc:
[----:B------:R-:W-:Y:S05]  /*a030*/  BPT.TRAP 0x1 ;  /* 0x000000040000795c */ /* 0x000fea0000300000 */
[----:B------:R-:W-:-:S04]  /*a040*/  MOV R5, 0x0 ;  /* 0x0000000000057802 */ /* 0x000fc80000000f00 */
[----:B------:R-:W-:Y:S05]  /*a050*/  RET.REL.NODEC R4 `(_ZN7cutlass13device_kernelINS_4gemm6kernel13GemmUniversalIN4cute5tupleIJiiiiEEENS1_10collective13CollectiveMmaINS1_35MainloopSm100TmaUmmaWarpSpecializedILi8ELi2ELi4ENS5_IJNS4_1CILi8EEENSA_ILi1EEESC_EEEEENS5_IJNSA_ILi256EEENSA_ILi128EEESG_EEEaNS5_IJlSC_lEEEaSI_NS4_8TiledMMAINS4_8MMA_AtomIJNS4_21SM100_MMA_S8_2x1SM_SSIaaiLi256ELi128ELNS4_4UMMA5MajorE0ELSN_0ELNSM_8SaturateE0EEEEEENS4_6LayoutINS5_IJSC_SC_SC_EEENS5_IJNSA_ILi0EEEST_ST_EEEEENS5_IJNS4_10UnderscoreESW_SW_EEEEENS4_18SM100_TMA_2SM_LOADENS4_14ComposedLayoutINS4_7SwizzleILi3ELi4ELi3EEENS4_18smem_ptr_flag_bitsILi8EEENSR_INS5_IJSB_SG_EEENS5_IJSG_SC_EEEEEEEvNS4_8identityENS4_28SM100_TMA_2SM_LOAD_MULTICASTES18_vS19_EENS_8epilogue10collective18CollectiveEpilogueINS1C_23Sm100TmaWarpSpecializedILi2ELi2ELi64ELb0ELb0EEEJNS5_IJSG_SG_SG_EEENS5_IJNSR_ISG_SC_EENSR_INSA_ILi64EEESC_EEEEEaSI_aSI_NS1C_6fusion15FusionCallbacksIS1G_NS1M_17LinearCombinationIaiaiLNS_15FloatRoundStyleE2EEES1H_S1L_JEEENS4_5SM1004TMEM4LOAD26SM100_TMEM_LOAD_32dp32b64xENS4_13SM90_TMA_LOADENS10_INS11_ILi2ELi4ELi3EEES14_NSR_INS5_IJSB_S1J_EEENS5_IJS1J_SC_EEEEEEENS4_39AutoVectorizingCopyWithAssumedAlignmentILi128EEENS4_14SM90_TMA_STOREES21_S23_S23_EEEvvEEEEvNT_6ParamsE) ;  /* 0xffffff5c04e87950 */ /* 0x000fea0003c3ffff */
        .weak           $__internal_2_$__cuda_sm10x_tcgen05_guardrail_trap_unallocated_columns_being_dealloced
        .type           $__internal_2_$__cuda_sm10x_tcgen05_guardrail_trap_unallocated_columns_being_dealloced,@function
        .size           $__internal_2_$__cuda_sm10x_tcgen05_guardrail_trap_unallocated_columns_being_dealloced,(.L_x_175 - $__internal_2_$__cuda_sm10x_tcgen05_guardrail_trap_unallocated_columns_being_dealloced)
$__internal_2_$__cuda_sm10x_tcgen05_guardrail_trap_unallocated_columns_being_dealloced:
[----:B------:R-:W-:Y:S05]  /*a060*/  BPT.TRAP 0x1 ;  /* 0x000000040000795c */ /* 0x000fea0000300000 */
[----:B------:R-:W-:-:S04]  /*a070*/  HFMA2 R3, -RZ, RZ, 0, 0 ;  /* 0x00000000ff037431 */ /* 0x000fc800000001ff */
[----:B------:R-:W-:Y:S05]  /*a080*/  RET.REL.NODEC R2 `(_ZN7cutlass13device_kernelINS_4gemm6kernel13GemmUniversalIN4cute5tupleIJiiiiEEENS1_10collective13CollectiveMmaINS1_35MainloopSm100TmaUmmaWarpSpecializedILi8ELi2ELi4ENS5_IJNS4_1CILi8EEENSA_ILi1EEESC_EEEEENS5_IJNSA_ILi256EEENSA_ILi128EEESG_EEEaNS5_IJlSC_lEEEaSI_NS4_8TiledMMAINS4_8MMA_AtomIJNS4_21SM100_MMA_S8_2x1SM_SSIaaiLi256ELi128ELNS4_4UMMA5MajorE0ELSN_0ELNSM_8SaturateE0EEEEEENS4_6LayoutINS5_IJSC_SC_SC_EEENS5_IJNSA_ILi0EEEST_ST_EEEEENS5_IJNS4_10UnderscoreESW_SW_EEEEENS4_18SM100_TMA_2SM_LOADENS4_14ComposedLayoutINS4_7SwizzleILi3ELi4ELi3EEENS4_18smem_ptr_flag_bitsILi8EEENSR_INS5_IJSB_SG_EEENS5_IJSG_SC_EEEEEEEvNS4_8identityENS4_28SM100_TMA_2SM_LOAD_MULTICASTES18_vS19_EENS_8epilogue10collective18CollectiveEpilogueINS1C_23Sm100TmaWarpSpecializedILi2ELi2ELi64ELb0ELb0EEEJNS5_IJSG_SG_SG_EEENS5_IJNSR_ISG_SC_EENSR_INSA_ILi64EEESC_EEEEEaSI_aSI_NS1C_6fusion15FusionCallbacksIS1G_NS1M_17LinearCombinationIaiaiLNS_15FloatRoundStyleE2EEES1H_S1L_JEEENS4_5SM1004TMEM4LOAD26SM100_TMEM_LOAD_32dp32b64xENS4_13SM90_TMA_LOADENS10_INS11_ILi2ELi4ELi3EEES14_NSR_INS5_IJSB_S1J_EEENS5_IJS1J_SC_EEEEEEENS4_39AutoVectorizingCopyWithAssumedAlignmentILi128EEENS4_14SM90_TMA_STOREES21_S23_S23_EEEvvEEEEvNT_6ParamsE) ;  /* 0xffffff5c02dc7950 */ /* 0x000fea0003c3ffff */
.L_x_174:
[----:B------:R-:W-:-:S00]  /*a090*/  BRA `(.L_x_174) ;  /* 0xfffffffc00fc7947 */ /* 0x000fc0000383ffff */
[----:B------:R-:W-:-:S00]  /*a0a0*/  NOP ;  /* 0x0000000000007918 */ /* 0x000fc00000000000 */
        /* <DEDUP_REMOVED lines=13> */
.L_x_175:


//--------------------- .nv.global.init           --------------------------
	.section	.nv.global.init,"aw",@progbits
.nv.global.init:
	.type		$str$27,@object
	.size		$str$27,($str$28 - $str$27)
$str$27:
        /*0000*/ 	.byte	0x28, 0x61, 0x64, 0x64, 0x72, 0x65, 0x73, 0x73, 0x20, 0x26, 0x20, 0x6d, 0x61, 0x73, 0x6b, 0x29
        /*0010*/ 	.byte	0x20, 0x3d, 0x3d, 0x20, 0x30, 0x00
	.type		$str$28,@object
	.size		$str$28,($str$26 - $str$28)
$str$28:
        /*0016*/ 	.byte	0x2f, 0x74, 0x6d, 0x70, 0x2f, 0x63, 0x75, 0x74, 0x6c, 0x61, 0x73, 0x73, 0x5f, 0x73, 0x77, 0x65
        /*0026*/ 	.byte	0x65, 0x70, 0x5f, 0x73, 0x72, 0x63, 0x2f, 0x69, 0x6e, 0x63, 0x6c, 0x75, 0x64, 0x65, 0x2f, 0x63
        /*0036*/ 	.byte	0x75, 0x74, 0x65, 0x2f, 0x70, 0x6f, 0x69, 0x6e, 0x74, 0x65, 0x72, 0x5f, 0x66, 0x6c, 0x61, 0x67
        /*0046*/ 	.byte	0x67, 0x65, 0x64, 0x2e, 0x68, 0x70, 0x70, 0x00
	.type		$str$26,@object
	.size		$str$26,($str$25 - $str$26)
$str$26:
        /*004e*/ 	.byte	0x2f, 0x74, 0x6d, 0x70, 0x2f, 0x63, 0x75, 0x74, 0x6c, 0x61, 0x73, 0x73, 0x5f, 0x73, 0x77, 0x65
        /*005e*/ 	.byte	0x65, 0x70, 0x5f, 0x73, 0x72, 0x63, 0x2f, 0x69, 0x6e, 0x63, 0x6c, 0x75, 0x64, 0x65, 0x2f, 0x63
        /*006e*/ 	.byte	0x75, 0x74, 0x65, 0x2f, 0x61, 0x74, 0x6f, 0x6d, 0x2f, 0x63, 0x6f, 0x70, 0x79, 0x5f, 0x74, 0x72
        /*007e*/ 	.byte	0x61, 0x69, 0x74, 0x73, 0x5f, 0x73, 0x6d, 0x31, 0x30, 0x30, 0x2e, 0x68, 0x70, 0x70, 0x00
	.type		$str$25,@object
	.size		$str$25,(__unnamed_1 - $str$25)
$str$25:
        /*008d*/ 	.byte	0x28, 0x28, 0x75, 0x69, 0x6e, 0x74, 0x33, 0x32, 0x5f, 0x74, 0x28, 0x74, 0x68, 0x72, 0x65, 0x61
        /*009d*/ 	.byte	0x64, 0x49, 0x64, 0x78, 0x2e, 0x78, 0x29, 0x20, 0x2f, 0x20, 0x33, 0x32, 0x29, 0x20, 0x25, 0x20
        /*00ad*/ 	.byte	0x34, 0x29, 0x20, 0x3d, 0x3d, 0x20, 0x28, 0x28, 0x28, 0x74, 0x6d, 0x65, 0x6d, 0x5f, 0x61, 0x64
        /*00bd*/ 	.byte	0x64, 0x72, 0x20, 0x3e, 0x3e, 0x20, 0x31, 0x36, 0x29, 0x20, 0x2f, 0x20, 0x33, 0x32, 0x29, 0x20
        /*00cd*/ 	.byte	0x25, 0x20, 0x34, 0x29, 0x00
	.type		__unnamed_1,@object
	.size		__unnamed_1,(__unnamed_2 - __unnamed_1)
__unnamed_1:
        /*00d2*/ 	.byte	0x61, 0x75, 0x74, 0x6f, 0x20, 0x63, 0x75, 0x74, 0x65, 0x3a, 0x3a, 0x61, 0x73, 0x5f, 0x70, 0x6f
        /* <DEDUP_REMOVED lines=24> */
        /*0262*/ 	.byte	0x5d, 0x00
	.type		__unnamed_2,@object
	.size		__unnamed_2,(.L_2 - __unnamed_2)
__unnamed_2:
        /* <DEDUP_REMOVED lines=42> */
        /*0504*/ 	.byte	0x43, 0x3c, 0x30, 0x3e, 0x3e, 0x3e, 0x3e, 0x5d, 0x00
.L_2:


//--------------------- .nv.shared._ZN7cutlass13device_kernelINS_4gemm6kernel13GemmUniversalIN4cute5tupleIJiiiiEEENS1_10collective13CollectiveMmaINS1_35MainloopSm100TmaUmmaWarpSpecializedILi8ELi2ELi4ENS5_IJNS4_1CILi8EEENSA_ILi1EEESC_EEEEENS5_IJNSA_ILi256EEENSA_ILi128EEESG_EEEaNS5_IJlSC_lEEEaSI_NS4_8TiledMMAINS4_8MMA_AtomIJNS4_21SM100_MMA_S8_2x1SM_SSIaaiLi256ELi128ELNS4_4UMMA5MajorE0ELSN_0ELNSM_8SaturateE0EEEEEENS4_6LayoutINS5_IJSC_SC_SC_EEENS5_IJNSA_ILi0EEEST_ST_EEEEENS5_IJNS4_10UnderscoreESW_SW_EEEEENS4_18SM100_TMA_2SM_LOADENS4_14ComposedLayoutINS4_7SwizzleILi3ELi4ELi3EEENS4_18smem_ptr_flag_bitsILi8EEENSR_INS5_IJSB_SG_EEENS5_IJSG_SC_EEEEEEEvNS4_8identityENS4_28SM100_TMA_2SM_LOAD_MULTICASTES18_vS19_EENS_8epilogue10collective18CollectiveEpilogueINS1C_23Sm100TmaWarpSpecializedILi2ELi2ELi64ELb0ELb0EEEJNS5_IJSG_SG_SG_EEENS5_IJNSR_ISG_SC_EENSR_INSA_ILi64EEESC_EEEEEaSI_aSI_NS1C_6fusion15FusionCallbacksIS1G_NS1M_17LinearCombinationIaiaiLNS_15FloatRoundStyleE2EEES1H_S1L_JEEENS4_5SM1004TMEM4LOAD26SM100_TMEM_LOAD_32dp32b64xENS4_13SM90_TMA_LOADENS10_INS11_ILi2ELi4ELi3EEES14_NSR_INS5_IJSB_S1J_EEENS5_IJS1J_SC_EEEEEEENS4_39AutoVectorizingCopyWithAssumedAlignmentILi128EEENS4_14SM90_TMA_STOREES21_S23_S23_EEEvvEEEEvNT_6ParamsE --------------------------
	.section	.nv.shared._ZN7cutlass13device_kernelINS_4gemm6kernel13GemmUniversalIN4cute5tupleIJiiiiEEENS1_10collective13CollectiveMmaINS1_35MainloopSm100TmaUmmaWarpSpecializedILi8ELi2ELi4ENS5_IJNS4_1CILi8EEENSA_ILi1EEESC_EEEEENS5_IJNSA_ILi256EEENSA_ILi128EEESG_EEEaNS5_IJlSC_lEEEaSI_NS4_8TiledMMAINS4_8MMA_AtomIJNS4_21SM100_MMA_S8_2x1SM_SSIaaiLi256ELi128ELNS4_4UMMA5MajorE0ELSN_0ELNSM_8SaturateE0EEEEEENS4_6LayoutINS5_IJSC_SC_SC_EEENS5_IJNSA_ILi0EEEST_ST_EEEEENS5_IJNS4_10UnderscoreESW_SW_EEEEENS4_18SM100_TMA_2SM_LOADENS4_14ComposedLayoutINS4_7SwizzleILi3ELi4ELi3EEENS4_18smem_ptr_flag_bitsILi8EEENSR_INS5_IJSB_SG_EEENS5_IJSG_SC_EEEEEEEvNS4_8identityENS4_28SM100_TMA_2SM_LOAD_MULTICASTES18_vS19_EENS_8epilogue10collective18CollectiveEpilogueINS1C_23Sm100TmaWarpSpecializedILi2ELi2ELi64ELb0ELb0EEEJNS5_IJSG_SG_SG_EEENS5_IJNSR_ISG_SC_EENSR_INSA_ILi64EEESC_EEEEEaSI_aSI_NS1C_6fusion15FusionCallbacksIS1G_NS1M_17LinearCombinationIaiaiLNS_15FloatRoundStyleE2EEES1H_S1L_JEEENS4_5SM1004TMEM4LOAD26SM100_TMEM_LOAD_32dp32b64xENS4_13SM90_TMA_LOADENS10_INS11_ILi2ELi4ELi3EEES14_NSR_INS5_IJSB_S1J_EEENS5_IJS1J_SC_EEEEEEENS4_39AutoVectorizingCopyWithAssumedAlignmentILi128EEENS4_14SM90_TMA_STOREES21_S23_S23_EEEvvEEEEvNT_6ParamsE,"aw",@nobits
	.sectionflags	@""
	.align	16
	.zero		1024


//--------------------- .nv.shared.reserved.0     --------------------------
	.section	.nv.shared.reserved.0,"aw",@nobits
	.weak		__nv_reservedSMEM_offset_0_alias
	.size		__nv_reservedSMEM_offset_0_alias, 0, 64
	.other		__nv_reservedSMEM_offset_0_alias,@"STO_CUDA_RESERVED_SHARED STV_DEFAULT"
__nv_reservedSMEM_offset_0_alias:
	.zero		0
.nv.shared.reserved.0:
	.zero		64
	.weak		__nv_reservedSMEM_tcgen05_partition
	.type		__nv_reservedSMEM_tcgen05_partition,@object
	.size		__nv_reservedSMEM_tcgen05_partition,(.L_0 - __nv_reservedSMEM_tcgen05_partition)
__nv_reservedSMEM_tcgen05_partition:
	.zero		32
.L_0:


//--------------------- .nv.global                --------------------------
	.section	.nv.global,"aw",@nobits
.nv.global:
	.type		_ZN40_INTERNAL_84a29ecf_4_k_cu_22be4084_259804cute1_E,@object
	.size		_ZN40_INTERNAL_84a29ecf_4_k_cu_22be4084_259804cute1_E,(_ZN40_INTERNAL_84a29ecf_4_k_cu_22be4084_259804cuda3std3__45__cpo6cbeginE - _ZN40_INTERNAL_84a29ecf_4_k_cu_22be4084_259804cute1_E)
_ZN40_INTERNAL_84a29ecf_4_k_cu_22be4084_259804cute1_E:
	.zero		1
	.type		_ZN40_INTERNAL_84a29ecf_4_k_cu_22be4084_259804cuda3std3__45__cpo6cbeginE,@object
	.size		_ZN40_INTERNAL_84a29ecf_4_k_cu_22be4084_259804cuda3std3__45__cpo6cbeginE,(_ZN40_INTERNAL_84a29ecf_4_k_cu_22be4084_259804cuda3std3__48in_placeE - _ZN40_INTERNAL_84a29ecf_4_k_cu_22be4084_259804cuda3std3__45__cpo6cbeginE)
_ZN40_INTERNAL_84a29ecf_4_k_cu_22be4084_259804cuda3std3__45__cpo6cbeginE:
	.zero		1
	.type		_ZN40_INTERNAL_84a29ecf_4_k_cu_22be4084_259804cuda3std3__48in_placeE,@object
	.size		_ZN40_INTERNAL_84a29ecf_4_k_cu_22be4084_259804cuda3std3__48in_placeE,(_ZN40_INTERNAL_84a29ecf_4_k_cu_22be4084_259804cuda3std6ranges3__45__cpo9iter_moveE - _ZN40_INTERNAL_84a29ecf_4_k_cu_22be4084_259804cuda3std3__48in_placeE)
_ZN40_INTERNAL_84a29ecf_4_k_cu_22be4084_259804cuda3std3__48in_placeE:
	.zero		1
	.type		_ZN40_INTERNAL_84a29ecf_4_k_cu_22be4084_259804cuda3std6ranges3__45__cpo9iter_moveE,@object
	.size		_ZN40_INTERNAL_84a29ecf_4_k_cu_22be4084_259804cuda3std6ranges3__45__cpo9iter_moveE,(_ZN40_INTERNAL_84a29ecf_4_k_cu_22be4084_259804cuda3std3__45__cpo5beginE - _ZN40_INTERNAL_84a29ecf_4_k_cu_22be4084_259804cuda3std6ranges3__45__cpo9iter_moveE)
_ZN40_INTERNAL_84a29ecf_4_k_cu_22be4084_259804cuda3std6ranges3__45__cpo9iter_moveE:
	.zero		1
	.type		_ZN40_INTERNAL_84a29ecf_4_k_cu_22be4084_259804cuda3std3__45__cpo5beginE,@object
	.size		_ZN40_INTERNAL_84a29ecf_4_k_cu_22be4084_259804cuda3std3__45__cpo5beginE,(_ZN40_INTERNAL_84a29ecf_4_k_cu_22be4084_259804cuda3std3__442_GLOBAL__N__84a29ecf_4_k_cu_22be4084_259806ignoreE - _ZN40_INTERNAL_84a29ecf_4_k_cu_22be4084_259804cuda3std3__45__cpo5beginE)
_ZN40_INTERNAL_84a29ecf_4_k_cu_22be4084_259804cuda3std3__45__cpo5beginE:
	.zero		1
	.type		_ZN40_INTERNAL_84a29ecf_4_k_cu_22be4084_259804cuda3std3__442_GLOBAL__N__84a29ecf_4_k_cu_22be4084_259806ignoreE,@object
	.size		_ZN40_INTERNAL_84a29ecf_4_k_cu_22be4084_259804cuda3std3__442_GLOBAL__N__84a29ecf_4_k_cu_22be4084_259806ignoreE,(_ZN40_INTERNAL_84a29ecf_4_k_cu_22be4084_259804cute7productE - _ZN40_INTERNAL_84a29ecf_4_k_cu_22be4084_259804cuda3std3__442_GLOBAL__N__84a29ecf_4_k_cu_22be4084_259806ignoreE)
_ZN40_INTERNAL_84a29ecf_4_k_cu_22be4084_259804cuda3std3__442_GLOBAL__N__84a29ecf_4_k_cu_22be4084_259806ignoreE:
	.zero		1
	.type		_ZN40_INTERNAL_84a29ecf_4_k_cu_22be4084_259804cute7productE,@object
	.size		_ZN40_INTERNAL_84a29ecf_4_k_cu_22be4084_259804cute7productE,(_ZN40_INTERNAL_84a29ecf_4_k_cu_22be4084_259804cuda3std3__45__cpo3endE - _ZN40_INTERNAL_84a29ecf_4_k_cu_22be4084_259804cute7productE)
_ZN40_INTERNAL_84a29ecf_4_k_cu_22be4084_259804cute7productE:
	.zero		1
	.type		_ZN40_INTERNAL_84a29ecf_4_k_cu_22be4084_259804cuda3std3__45__cpo3endE,@object
	.size		_ZN40_INTERNAL_84a29ecf_4_k_cu_22be4084_259804cuda3std3__45__cpo3endE,(_ZN40_INTERNAL_84a29ecf_4_k_cu_22be4084_259804cuda3std3__419piecewise_constructE - _ZN40_INTERNAL_84a29ecf_4_k_cu_22be4084_259804cuda3std3__45__cpo3endE)
_ZN40_INTERNAL_84a29ecf_4_k_cu_22be4084_259804cuda3std3__45__cpo3endE:
	.zero		1
	.type		_ZN40_INTERNAL_84a29ecf_4_k_cu_22be4084_259804cuda3std3__419piecewise_constructE,@object
	.size		_ZN40_INTERNAL_84a29ecf_4_k_cu_22be4084_259804cuda3std3__419piecewise_constructE,(_ZN40_INTERNAL_84a29ecf_4_k_cu_22be4084_259804cuda3std3__45__cpo4cendE - _ZN40_INTERNAL_84a29ecf_4_k_cu_22be4084_259804cuda3std3__419piecewise_constructE)
_ZN40_INTERNAL_84a29ecf_4_k_cu_22be4084_259804cuda3std3__419piecewise_constructE:
	.zero		1
	.type		_ZN40_INTERNAL_84a29ecf_4_k_cu_22be4084_259804cuda3std3__45__cpo4cendE,@object
	.size		_ZN40_INTERNAL_84a29ecf_4_k_cu_22be4084_259804cuda3std3__45__cpo4cendE,(_ZN40_INTERNAL_84a29ecf_4_k_cu_22be4084_259804cuda3std6ranges3__45__cpo4swapE - _ZN40_INTERNAL_84a29ecf_4_k_cu_22be4084_259804cuda3std3__45__cpo4cendE)
_ZN40_INTERNAL_84a29ecf_4_k_cu_22be4084_259804cuda3std3__45__cpo4cendE:
	.zero		1
	.type		_ZN40_INTERNAL_84a29ecf_4_k_cu_22be4084_259804cuda3std6ranges3__45__cpo4swapE,@object
	.size		_ZN40_INTERNAL_84a29ecf_4_k_cu_22be4084_259804cuda3std6ranges3__45__cpo4swapE,(.L_10 - _ZN40_INTERNAL_84a29ecf_4_k_cu_22be4084_259804cuda3std6ranges3__45__cpo4swapE)
_ZN40_INTERNAL_84a29ecf_4_k_cu_22be4084_259804cuda3std6ranges3__45__cpo4swapE:
	.zero		1
.L_10:


//--------------------- .nv.constant0._ZN7cutlass13device_kernelINS_4gemm6kernel13GemmUniversalIN4cute5tupleIJiiiiEEENS1_10collective13CollectiveMmaINS1_35MainloopSm100TmaUmmaWarpSpecializedILi8ELi2ELi4ENS5_IJNS4_1CILi8EEENSA_ILi1EEESC_EEEEENS5_IJNSA_ILi256EEENSA_ILi128EEESG_EEEaNS5_IJlSC_lEEEaSI_NS4_8TiledMMAINS4_8MMA_AtomIJNS4_21SM100_MMA_S8_2x1SM_SSIaaiLi256ELi128ELNS4_4UMMA5MajorE0ELSN_0ELNSM_8SaturateE0EEEEEENS4_6LayoutINS5_IJSC_SC_SC_EEENS5_IJNSA_ILi0EEEST_ST_EEEEENS5_IJNS4_10UnderscoreESW_SW_EEEEENS4_18SM100_TMA_2SM_LOADENS4_14ComposedLayoutINS4_7SwizzleILi3ELi4ELi3EEENS4_18smem_ptr_flag_bitsILi8EEENSR_INS5_IJSB_SG_EEENS5_IJSG_SC_EEEEEEEvNS4_8identityENS4_28SM100_TMA_2SM_LOAD_MULTICASTES18_vS19_EENS_8epilogue10collective18CollectiveEpilogueINS1C_23Sm100TmaWarpSpecializedILi2ELi2ELi64ELb0ELb0EEEJNS5_IJSG_SG_SG_EEENS5_IJNSR_ISG_SC_EENSR_INSA_ILi64EEESC_EEEEEaSI_aSI_NS1C_6fusion15FusionCallbacksIS1G_NS1M_17LinearCombinationIaiaiLNS_15FloatRoundStyleE2EEES1H_S1L_JEEENS4_5SM1004TMEM4LOAD26SM100_TMEM_LOAD_32dp32b64xENS4_13SM90_TMA_LOADENS10_INS11_ILi2ELi4ELi3EEES14_NSR_INS5_IJSB_S1J_EEENS5_IJS1J_SC_EEEEEEENS4_39AutoVectorizingCopyWithAssumedAlignmentILi128EEENS4_14SM90_TMA_STOREES21_S23_S23_EEEvvEEEEvNT_6ParamsE --------------------------
	.section	.nv.constant0._ZN7cutlass13device_kernelINS_4gemm6kernel13GemmUniversalIN4cute5tupleIJiiiiEEENS1_10collective13CollectiveMmaINS1_35MainloopSm100TmaUmmaWarpSpecializedILi8ELi2ELi4ENS5_IJNS4_1CILi8EEENSA_ILi1EEESC_EEEEENS5_IJNSA_ILi256EEENSA_ILi128EEESG_EEEaNS5_IJlSC_lEEEaSI_NS4_8TiledMMAINS4_8MMA_AtomIJNS4_21SM100_MMA_S8_2x1SM_SSIaaiLi256ELi128ELNS4_4UMMA5MajorE0ELSN_0ELNSM_8SaturateE0EEEEEENS4_6LayoutINS5_IJSC_SC_SC_EEENS5_IJNSA_ILi0EEEST_ST_EEEEENS5_IJNS4_10UnderscoreESW_SW_EEEEENS4_18SM100_TMA_2SM_LOADENS4_14ComposedLayoutINS4_7SwizzleILi3ELi4ELi3EEENS4_18smem_ptr_flag_bitsILi8EEENSR_INS5_IJSB_SG_EEENS5_IJSG_SC_EEEEEEEvNS4_8identityENS4_28SM100_TMA_2SM_LOAD_MULTICASTES18_vS19_EENS_8epilogue10collective18CollectiveEpilogueINS1C_23Sm100TmaWarpSpecializedILi2ELi2ELi64ELb0ELb0EEEJNS5_IJSG_SG_SG_EEENS5_IJNSR_ISG_SC_EENSR_INSA_ILi64EEESC_EEEEEaSI_aSI_NS1C_6fusion15FusionCallbacksIS1G_NS1M_17LinearCombinationIaiaiLNS_15FloatRoundStyleE2EEES1H_S1L_JEEENS4_5SM1004TMEM4LOAD26SM100_TMEM_LOAD_32dp32b64xENS4_13SM90_TMA_LOADENS10_INS11_ILi2ELi4ELi3EEES14_NSR_INS5_IJSB_S1J_EEENS5_IJS1J_SC_EEEEEEENS4_39AutoVectorizingCopyWithAssumedAlignmentILi128EEENS4_14SM90_TMA_STOREES21_S23_S23_EEEvvEEEEvNT_6ParamsE,"a",@progbits
	.sectionflags	@""
	.align	4
.nv.constant0._ZN7cutlass13device_kernelINS_4gemm6kernel13GemmUniversalIN4cute5tupleIJiiiiEEENS1_10collective13CollectiveMmaINS1_35MainloopSm100TmaUmmaWarpSpecializedILi8ELi2ELi4ENS5_IJNS4_1CILi8EEENSA_ILi1EEESC_EEEEENS5_IJNSA_ILi256EEENSA_ILi128EEESG_EEEaNS5_IJlSC_lEEEaSI_NS4_8TiledMMAINS4_8MMA_AtomIJNS4_21SM100_MMA_S8_2x1SM_SSIaaiLi256ELi128ELNS4_4UMMA5MajorE0ELSN_0ELNSM_8SaturateE0EEEEEENS4_6LayoutINS5_IJSC_SC_SC_EEENS5_IJNSA_ILi0EEEST_ST_EEEEENS5_IJNS4_10UnderscoreESW_SW_EEEEENS4_18SM100_TMA_2SM_LOADENS4_14ComposedLayoutINS4_7SwizzleILi3ELi4ELi3EEENS4_18smem_ptr_flag_bitsILi8EEENSR_INS5_IJSB_SG_EEENS5_IJSG_SC_EEEEEEEvNS4_8identityENS4_28SM100_TMA_2SM_LOAD_MULTICASTES18_vS19_EENS_8epilogue10collective18CollectiveEpilogueINS1C_23Sm100TmaWarpSpecializedILi2ELi2ELi64ELb0ELb0EEEJNS5_IJSG_SG_SG_EEENS5_IJNSR_ISG_SC_EENSR_INSA_ILi64EEESC_EEEEEaSI_aSI_NS1C_6fusion15FusionCallbacksIS1G_NS1M_17LinearCombinationIaiaiLNS_15FloatRoundStyleE2EEES1H_S1L_JEEENS4_5SM1004TMEM4LOAD26SM100_TMEM_LOAD_32dp32b64xENS4_13SM90_TMA_LOADENS10_INS11_ILi2ELi4ELi3EEES14_NSR_INS5_IJSB_S1J_EEENS5_IJS1J_SC_EEEEEEENS4_39AutoVectorizingCopyWithAssumedAlignmentILi128EEENS4_14SM90_TMA_STOREES21_S23_S23_EEEvvEEEEvNT_6ParamsE:
	.zero		2944


//--------------------- SYMBOLS --------------------------

	.type		.nv.reservedSmem.offset0,@object
	.size		.nv.reservedSmem.offset0,0x4
	.type		.nv.reservedSmem.cap,@object
	.size		.nv.reservedSmem.cap,0x4
	.type		__assertfail,@function
